//
// Generated by NVIDIA NVVM Compiler
//
// Compiler Build ID: CL-36424714
// Cuda compilation tools, release 13.0, V13.0.88
// Based on NVVM 20.0.0
//

.version 9.0
.target sm_100
.address_size 64

	// .globl	_Z9lu_decompPdS_S_i

.visible .entry _Z9lu_decompPdS_S_i(
	.param .u64 .ptr .align 1 _Z9lu_decompPdS_S_i_param_0,
	.param .u64 .ptr .align 1 _Z9lu_decompPdS_S_i_param_1,
	.param .u64 .ptr .align 1 _Z9lu_decompPdS_S_i_param_2,
	.param .u32 _Z9lu_decompPdS_S_i_param_3
)
{
	.reg .pred 	%p<27>;
	.reg .b16 	%rs<13>;
	.reg .b32 	%r<85>;
	.reg .b64 	%rd<96>;
	.reg .b64 	%fd<141>;

	ld.param.u64 	%rd4, [_Z9lu_decompPdS_S_i_param_0];
	ld.param.u64 	%rd5, [_Z9lu_decompPdS_S_i_param_1];
	ld.param.u64 	%rd6, [_Z9lu_decompPdS_S_i_param_2];
	ld.param.u32 	%r29, [_Z9lu_decompPdS_S_i_param_3];
	cvta.to.global.u64 	%rd1, %rd5;
	cvta.to.global.u64 	%rd2, %rd6;
	cvta.to.global.u64 	%rd3, %rd4;
	mov.u32 	%r30, %ctaid.x;
	mov.u32 	%r31, %ntid.x;
	mov.u32 	%r32, %tid.x;
	mad.lo.s32 	%r1, %r30, %r31, %r32;
	setp.lt.s32 	%p2, %r29, 1;
	@%p2 bra 	$L__BB0_32;
	mul.lo.s32 	%r2, %r29, %r1;
	shl.b32 	%r3, %r29, 3;
	mov.b32 	%r74, 0;
	mov.b16 	%rs11, 0;
	mul.wide.u32 	%rd41, %r29, 8;
	mov.u16 	%rs12, %rs11;
$L__BB0_2:
	setp.lt.s32 	%p3, %r1, %r29;
	cvt.u32.u16 	%r34, %rs12;
	and.b32  	%r5, %r34, 7;
	setp.ge.s32 	%p4, %r1, %r74;
	and.pred  	%p1, %p3, %p4;
	not.pred 	%p5, %p1;
	@%p5 bra 	$L__BB0_16;
	setp.eq.s32 	%p6, %r74, 0;
	mov.f64 	%fd132, 0d0000000000000000;
	@%p6 bra 	$L__BB0_15;
	mul.lo.s32 	%r6, %r74, %r29;
	setp.lt.u32 	%p7, %r74, 8;
	mov.b32 	%r79, 0;
	mov.f64 	%fd132, 0d0000000000000000;
	@%p7 bra 	$L__BB0_7;
	and.b32  	%r36, %r74, 2147483640;
	neg.s32 	%r77, %r36;
	mov.f64 	%fd132, 0d0000000000000000;
	mov.u32 	%r75, %r6;
	mov.u32 	%r76, %r1;
$L__BB0_6:
	.pragma "nounroll";
	and.b32  	%r79, %r74, 2147483640;
	mul.wide.u32 	%rd7, %r75, 8;
	add.s64 	%rd8, %rd1, %rd7;
	ld.global.f64 	%fd29, [%rd8];
	mul.wide.s32 	%rd9, %r76, 8;
	add.s64 	%rd10, %rd2, %rd9;
	ld.global.f64 	%fd30, [%rd10];
	fma.rn.f64 	%fd31, %fd29, %fd30, %fd132;
	ld.global.f64 	%fd32, [%rd8+8];
	mul.wide.u32 	%rd11, %r29, 8;
	add.s64 	%rd12, %rd10, %rd11;
	ld.global.f64 	%fd33, [%rd12];
	fma.rn.f64 	%fd34, %fd32, %fd33, %fd31;
	ld.global.f64 	%fd35, [%rd8+16];
	add.s64 	%rd13, %rd12, %rd11;
	ld.global.f64 	%fd36, [%rd13];
	fma.rn.f64 	%fd37, %fd35, %fd36, %fd34;
	ld.global.f64 	%fd38, [%rd8+24];
	add.s64 	%rd14, %rd13, %rd11;
	ld.global.f64 	%fd39, [%rd14];
	fma.rn.f64 	%fd40, %fd38, %fd39, %fd37;
	ld.global.f64 	%fd41, [%rd8+32];
	add.s64 	%rd15, %rd14, %rd11;
	ld.global.f64 	%fd42, [%rd15];
	fma.rn.f64 	%fd43, %fd41, %fd42, %fd40;
	ld.global.f64 	%fd44, [%rd8+40];
	add.s64 	%rd16, %rd15, %rd11;
	ld.global.f64 	%fd45, [%rd16];
	fma.rn.f64 	%fd46, %fd44, %fd45, %fd43;
	ld.global.f64 	%fd47, [%rd8+48];
	add.s64 	%rd17, %rd16, %rd11;
	ld.global.f64 	%fd48, [%rd17];
	fma.rn.f64 	%fd49, %fd47, %fd48, %fd46;
	ld.global.f64 	%fd50, [%rd8+56];
	add.s64 	%rd18, %rd17, %rd11;
	ld.global.f64 	%fd51, [%rd18];
	fma.rn.f64 	%fd132, %fd50, %fd51, %fd49;
	add.s32 	%r77, %r77, 8;
	add.s32 	%r76, %r76, %r3;
	add.s32 	%r75, %r75, 8;
	setp.ne.s32 	%p8, %r77, 0;
	@%p8 bra 	$L__BB0_6;
$L__BB0_7:
	and.b32  	%r37, %r74, 7;
	setp.eq.s32 	%p9, %r37, 0;
	@%p9 bra 	$L__BB0_15;
	add.s32 	%r38, %r5, -1;
	setp.lt.u32 	%p10, %r38, 3;
	@%p10 bra 	$L__BB0_10;
	add.s32 	%r39, %r79, %r6;
	mul.wide.u32 	%rd19, %r39, 8;
	add.s64 	%rd20, %rd1, %rd19;
	ld.global.f64 	%fd53, [%rd20];
	mad.lo.s32 	%r40, %r79, %r29, %r1;
	mul.wide.s32 	%rd21, %r40, 8;
	add.s64 	%rd22, %rd2, %rd21;
	ld.global.f64 	%fd54, [%rd22];
	fma.rn.f64 	%fd55, %fd53, %fd54, %fd132;
	cvt.u64.u32 	%rd23, %r6;
	cvt.u64.u32 	%rd24, %r79;
	add.s64 	%rd25, %rd24, %rd23;
	shl.b64 	%rd26, %rd25, 3;
	add.s64 	%rd27, %rd1, %rd26;
	ld.global.f64 	%fd56, [%rd27+8];
	add.s64 	%rd29, %rd22, %rd41;
	ld.global.f64 	%fd57, [%rd29];
	fma.rn.f64 	%fd58, %fd56, %fd57, %fd55;
	ld.global.f64 	%fd59, [%rd27+16];
	add.s64 	%rd30, %rd29, %rd41;
	ld.global.f64 	%fd60, [%rd30];
	fma.rn.f64 	%fd61, %fd59, %fd60, %fd58;
	ld.global.f64 	%fd62, [%rd27+24];
	add.s64 	%rd31, %rd30, %rd41;
	ld.global.f64 	%fd63, [%rd31];
	fma.rn.f64 	%fd132, %fd62, %fd63, %fd61;
	add.s32 	%r79, %r79, 4;
$L__BB0_10:
	and.b32  	%r41, %r5, 3;
	setp.eq.s32 	%p11, %r41, 0;
	@%p11 bra 	$L__BB0_15;
	and.b16  	%rs7, %rs11, 3;
	setp.eq.s16 	%p12, %rs7, 1;
	@%p12 bra 	$L__BB0_13;
	add.s32 	%r42, %r79, %r6;
	mul.wide.u32 	%rd32, %r42, 8;
	add.s64 	%rd33, %rd1, %rd32;
	ld.global.f64 	%fd65, [%rd33];
	mad.lo.s32 	%r43, %r79, %r29, %r1;
	mul.wide.s32 	%rd34, %r43, 8;
	add.s64 	%rd35, %rd2, %rd34;
	ld.global.f64 	%fd66, [%rd35];
	fma.rn.f64 	%fd67, %fd65, %fd66, %fd132;
	cvt.u64.u32 	%rd36, %r6;
	cvt.u64.u32 	%rd37, %r79;
	add.s64 	%rd38, %rd37, %rd36;
	shl.b64 	%rd39, %rd38, 3;
	add.s64 	%rd40, %rd1, %rd39;
	ld.global.f64 	%fd68, [%rd40+8];
	add.s64 	%rd42, %rd35, %rd41;
	ld.global.f64 	%fd69, [%rd42];
	fma.rn.f64 	%fd132, %fd68, %fd69, %fd67;
	add.s32 	%r79, %r79, 2;
$L__BB0_13:
	and.b16  	%rs8, %rs11, 1;
	setp.eq.b16 	%p13, %rs8, 1;
	not.pred 	%p14, %p13;
	@%p14 bra 	$L__BB0_15;
	add.s32 	%r44, %r79, %r6;
	mul.wide.u32 	%rd43, %r44, 8;
	add.s64 	%rd44, %rd1, %rd43;
	ld.global.f64 	%fd70, [%rd44];
	mad.lo.s32 	%r45, %r79, %r29, %r1;
	mul.wide.s32 	%rd45, %r45, 8;
	add.s64 	%rd46, %rd2, %rd45;
	ld.global.f64 	%fd71, [%rd46];
	fma.rn.f64 	%fd132, %fd70, %fd71, %fd132;
$L__BB0_15:
	mad.lo.s32 	%r46, %r74, %r29, %r1;
	mul.wide.s32 	%rd47, %r46, 8;
	add.s64 	%rd48, %rd3, %rd47;
	ld.global.f64 	%fd72, [%rd48];
	sub.f64 	%fd73, %fd72, %fd132;
	add.s64 	%rd49, %rd2, %rd47;
	st.global.f64 	[%rd49], %fd73;
$L__BB0_16:
	bar.sync 	0;
	@%p5 bra 	$L__BB0_31;
	setp.eq.s32 	%p16, %r74, %r1;
	@%p16 bra 	$L__BB0_33;
	setp.eq.s32 	%p17, %r74, 0;
	mov.f64 	%fd140, 0d0000000000000000;
	@%p17 bra 	$L__BB0_30;
	setp.lt.u32 	%p18, %r74, 8;
	mov.b32 	%r82, 0;
	mov.f64 	%fd140, 0d0000000000000000;
	@%p18 bra 	$L__BB0_22;
	and.b32  	%r82, %r74, 2147483640;
	mov.b32 	%r81, 0;
	mov.f64 	%fd140, 0d0000000000000000;
$L__BB0_21:
	.pragma "nounroll";
	add.s32 	%r49, %r81, %r2;
	mul.wide.s32 	%rd50, %r49, 8;
	add.s64 	%rd51, %rd1, %rd50;
	ld.global.f64 	%fd78, [%rd51];
	mad.lo.s32 	%r50, %r81, %r29, %r74;
	mul.wide.u32 	%rd52, %r50, 8;
	add.s64 	%rd53, %rd2, %rd52;
	ld.global.f64 	%fd79, [%rd53];
	fma.rn.f64 	%fd80, %fd78, %fd79, %fd140;
	ld.global.f64 	%fd81, [%rd51+8];
	add.s32 	%r51, %r50, %r29;
	mul.wide.u32 	%rd54, %r51, 8;
	add.s64 	%rd55, %rd2, %rd54;
	ld.global.f64 	%fd82, [%rd55];
	fma.rn.f64 	%fd83, %fd81, %fd82, %fd80;
	ld.global.f64 	%fd84, [%rd51+16];
	add.s32 	%r52, %r51, %r29;
	mul.wide.u32 	%rd56, %r52, 8;
	add.s64 	%rd57, %rd2, %rd56;
	ld.global.f64 	%fd85, [%rd57];
	fma.rn.f64 	%fd86, %fd84, %fd85, %fd83;
	ld.global.f64 	%fd87, [%rd51+24];
	add.s32 	%r53, %r52, %r29;
	mul.wide.u32 	%rd58, %r53, 8;
	add.s64 	%rd59, %rd2, %rd58;
	ld.global.f64 	%fd88, [%rd59];
	fma.rn.f64 	%fd89, %fd87, %fd88, %fd86;
	ld.global.f64 	%fd90, [%rd51+32];
	add.s32 	%r54, %r53, %r29;
	mul.wide.u32 	%rd60, %r54, 8;
	add.s64 	%rd61, %rd2, %rd60;
	ld.global.f64 	%fd91, [%rd61];
	fma.rn.f64 	%fd92, %fd90, %fd91, %fd89;
	ld.global.f64 	%fd93, [%rd51+40];
	add.s32 	%r55, %r54, %r29;
	mul.wide.u32 	%rd62, %r55, 8;
	add.s64 	%rd63, %rd2, %rd62;
	ld.global.f64 	%fd94, [%rd63];
	fma.rn.f64 	%fd95, %fd93, %fd94, %fd92;
	ld.global.f64 	%fd96, [%rd51+48];
	add.s32 	%r56, %r55, %r29;
	mul.wide.u32 	%rd64, %r56, 8;
	add.s64 	%rd65, %rd2, %rd64;
	ld.global.f64 	%fd97, [%rd65];
	fma.rn.f64 	%fd98, %fd96, %fd97, %fd95;
	ld.global.f64 	%fd99, [%rd51+56];
	add.s32 	%r57, %r56, %r29;
	mul.wide.u32 	%rd66, %r57, 8;
	add.s64 	%rd67, %rd2, %rd66;
	ld.global.f64 	%fd100, [%rd67];
	fma.rn.f64 	%fd140, %fd99, %fd100, %fd98;
	add.s32 	%r81, %r81, 8;
	setp.ne.s32 	%p19, %r81, %r82;
	@%p19 bra 	$L__BB0_21;
$L__BB0_22:
	and.b32  	%r58, %r74, 7;
	setp.eq.s32 	%p20, %r58, 0;
	@%p20 bra 	$L__BB0_30;
	add.s32 	%r59, %r5, -1;
	setp.lt.u32 	%p21, %r59, 3;
	@%p21 bra 	$L__BB0_25;
	add.s32 	%r60, %r82, %r2;
	mul.wide.s32 	%rd68, %r60, 8;
	add.s64 	%rd69, %rd1, %rd68;
	ld.global.f64 	%fd102, [%rd69];
	mad.lo.s32 	%r61, %r82, %r29, %r74;
	mul.wide.u32 	%rd70, %r61, 8;
	add.s64 	%rd71, %rd2, %rd70;
	ld.global.f64 	%fd103, [%rd71];
	fma.rn.f64 	%fd104, %fd102, %fd103, %fd140;
	ld.global.f64 	%fd105, [%rd69+8];
	add.s32 	%r62, %r61, %r29;
	mul.wide.u32 	%rd72, %r62, 8;
	add.s64 	%rd73, %rd2, %rd72;
	ld.global.f64 	%fd106, [%rd73];
	fma.rn.f64 	%fd107, %fd105, %fd106, %fd104;
	ld.global.f64 	%fd108, [%rd69+16];
	add.s32 	%r63, %r62, %r29;
	mul.wide.u32 	%rd74, %r63, 8;
	add.s64 	%rd75, %rd2, %rd74;
	ld.global.f64 	%fd109, [%rd75];
	fma.rn.f64 	%fd110, %fd108, %fd109, %fd107;
	ld.global.f64 	%fd111, [%rd69+24];
	add.s32 	%r64, %r63, %r29;
	mul.wide.u32 	%rd76, %r64, 8;
	add.s64 	%rd77, %rd2, %rd76;
	ld.global.f64 	%fd112, [%rd77];
	fma.rn.f64 	%fd140, %fd111, %fd112, %fd110;
	add.s32 	%r82, %r82, 4;
$L__BB0_25:
	and.b32  	%r65, %r5, 3;
	setp.eq.s32 	%p22, %r65, 0;
	@%p22 bra 	$L__BB0_30;
	and.b16  	%rs9, %rs11, 3;
	setp.eq.s16 	%p23, %rs9, 1;
	@%p23 bra 	$L__BB0_28;
	add.s32 	%r66, %r82, %r2;
	mul.wide.s32 	%rd78, %r66, 8;
	add.s64 	%rd79, %rd1, %rd78;
	ld.global.f64 	%fd114, [%rd79];
	mad.lo.s32 	%r67, %r82, %r29, %r74;
	mul.wide.u32 	%rd80, %r67, 8;
	add.s64 	%rd81, %rd2, %rd80;
	ld.global.f64 	%fd115, [%rd81];
	fma.rn.f64 	%fd116, %fd114, %fd115, %fd140;
	ld.global.f64 	%fd117, [%rd79+8];
	add.s32 	%r68, %r67, %r29;
	mul.wide.u32 	%rd82, %r68, 8;
	add.s64 	%rd83, %rd2, %rd82;
	ld.global.f64 	%fd118, [%rd83];
	fma.rn.f64 	%fd140, %fd117, %fd118, %fd116;
	add.s32 	%r82, %r82, 2;
$L__BB0_28:
	and.b16  	%rs10, %rs11, 1;
	setp.eq.b16 	%p24, %rs10, 1;
	not.pred 	%p25, %p24;
	@%p25 bra 	$L__BB0_30;
	add.s32 	%r69, %r82, %r2;
	mul.wide.s32 	%rd84, %r69, 8;
	add.s64 	%rd85, %rd1, %rd84;
	ld.global.f64 	%fd119, [%rd85];
	mad.lo.s32 	%r70, %r82, %r29, %r74;
	mul.wide.u32 	%rd86, %r70, 8;
	add.s64 	%rd87, %rd2, %rd86;
	ld.global.f64 	%fd120, [%rd87];
	fma.rn.f64 	%fd140, %fd119, %fd120, %fd140;
$L__BB0_30:
	add.s32 	%r71, %r74, %r2;
	mul.wide.s32 	%rd88, %r71, 8;
	add.s64 	%rd89, %rd3, %rd88;
	ld.global.f64 	%fd121, [%rd89];
	sub.f64 	%fd122, %fd121, %fd140;
	mad.lo.s32 	%r72, %r74, %r29, %r74;
	mul.wide.u32 	%rd90, %r72, 8;
	add.s64 	%rd91, %rd2, %rd90;
	ld.global.f64 	%fd123, [%rd91];
	div.rn.f64 	%fd124, %fd122, %fd123;
	add.s64 	%rd92, %rd1, %rd88;
	st.global.f64 	[%rd92], %fd124;
$L__BB0_31:
	bar.sync 	0;
	add.s32 	%r74, %r74, 1;
	setp.ne.s32 	%p26, %r74, %r29;
	add.s16 	%rs12, %rs12, 1;
	add.s16 	%rs11, %rs11, 1;
	@%p26 bra 	$L__BB0_2;
$L__BB0_32:
	ret;
$L__BB0_33:
	add.s32 	%r73, %r2, %r1;
	mul.wide.s32 	%rd93, %r73, 8;
	add.s64 	%rd94, %rd1, %rd93;
	mov.b64 	%rd95, 4607182418800017408;
	st.global.u64 	[%rd94], %rd95;
	bra.uni 	$L__BB0_31;

}


// ===== COMPILED SASS (sm_100) =====

	.target	sm_100

	.elftype	@"ET_EXEC"


//--------------------- .note.nv.tkinfo           --------------------------
	.section	.note.nv.tkinfo,"",@"SHT_NOTE"
	.sectionflags	@"SHF_NOTE_NV_TKINFO"
	.tkinfo
        /*0018*/ 	.word	0x00000002
        /*0030*/ 	.string	""
        /*0030*/ 	.string	"ptxas"
        /*0030*/ 	.string	"Cuda compilation tools, release 13.0, V13.0.88"
        /*0030*/ 	.string	"Build cuda_13.0.r13.0/compiler.36424714_0"
        /*0030*/ 	.string	"-arch sm_100 -m 64 "



//--------------------- .note.nv.cuinfo           --------------------------
	.section	.note.nv.cuinfo,"",@"SHT_NOTE"
	.sectionflags	@"SHF_NOTE_NV_CUINFO"
        /*0018*/ 	.short	0x0002
        /*001a*/ 	.short	0x0064
        /*001c*/ 	.short	0x0082
	.zero		2


//--------------------- .nv.info                  --------------------------
	.section	.nv.info,"",@"SHT_CUDA_INFO"
	.align	4


	//----- nvinfo : EIATTR_REGCOUNT
	.align		4
        /*0000*/ 	.byte	0x04, 0x2f
        /*0002*/ 	.short	(.L_1 - .L_0)
	.align		4
.L_0:
        /*0004*/ 	.word	index@(_Z9lu_decompPdS_S_i)
        /*0008*/ 	.word	0x00000020


	//----- nvinfo : EIATTR_FRAME_SIZE
	.align		4
.L_1:
        /*000c*/ 	.byte	0x04, 0x11
        /*000e*/ 	.short	(.L_3 - .L_2)
	.align		4
.L_2:
        /*0010*/ 	.word	index@($__internal_0_$__cuda_sm20_div_rn_f64_full)
        /*0014*/ 	.word	0x00000000


	//----- nvinfo : EIATTR_FRAME_SIZE
	.align		4
.L_3:
        /*0018*/ 	.byte	0x04, 0x11
        /*001a*/ 	.short	(.L_5 - .L_4)
	.align		4
.L_4:
        /*001c*/ 	.word	index@(_Z9lu_decompPdS_S_i)
        /*0020*/ 	.word	0x00000000


	//----- nvinfo : EIATTR_MIN_STACK_SIZE
	.align		4
.L_5:
        /*0024*/ 	.byte	0x04, 0x12
        /*0026*/ 	.short	(.L_7 - .L_6)
	.align		4
.L_6:
        /*0028*/ 	.word	index@(_Z9lu_decompPdS_S_i)
        /*002c*/ 	.word	0x00000000
.L_7:


//--------------------- .nv.compat                --------------------------
	.section	.nv.compat,"",@"SHT_CUDA_COMPAT_INFO"
	.align	4
        /*0000*/ 	.byte	0x02, 0x09, 0x00, 0x00, 0x02, 0x02, 0x01, 0x00, 0x02, 0x05, 0x05, 0x00, 0x03, 0x07, 0x01, 0x01
        /*0010*/ 	.byte	0x02, 0x03, 0x00, 0x00, 0x02, 0x06, 0x01, 0x00, 0x04, 0x0b, 0x08, 0x00, 0x01, 0x00, 0x00, 0x00
        /*0020*/ 	.byte	0x00, 0x00, 0x00, 0x00


//--------------------- .nv.info._Z9lu_decompPdS_S_i --------------------------
	.section	.nv.info._Z9lu_decompPdS_S_i,"",@"SHT_CUDA_INFO"
	.sectionflags	@""
	.align	4


	//----- nvinfo : EIATTR_CUDA_API_VERSION
	.align		4
        /*0000*/ 	.byte	0x04, 0x37
        /*0002*/ 	.short	(.L_9 - .L_8)
.L_8:
        /*0004*/ 	.word	0x00000082


	//----- nvinfo : EIATTR_KPARAM_INFO
	.align		4
.L_9:
        /*0008*/ 	.byte	0x04, 0x17
        /*000a*/ 	.short	(.L_11 - .L_10)
.L_10:
        /*000c*/ 	.word	0x00000000
        /*0010*/ 	.short	0x0003
        /*0012*/ 	.short	0x0018
        /*0014*/ 	.byte	0x00, 0xf0, 0x11, 0x00


	//----- nvinfo : EIATTR_KPARAM_INFO
	.align		4
.L_11:
        /*0018*/ 	.byte	0x04, 0x17
        /*001a*/ 	.short	(.L_13 - .L_12)
.L_12:
        /*001c*/ 	.word	0x00000000
        /*0020*/ 	.short	0x0002
        /*0022*/ 	.short	0x0010
        /*0024*/ 	.byte	0x00, 0xf5, 0x21, 0x00


	//----- nvinfo : EIATTR_KPARAM_INFO
	.align		4
.L_13:
        /*0028*/ 	.byte	0x04, 0x17
        /*002a*/ 	.short	(.L_15 - .L_14)
.L_14:
        /*002c*/ 	.word	0x00000000
        /*0030*/ 	.short	0x0001
        /*0032*/ 	.short	0x0008
        /*0034*/ 	.byte	0x00, 0xf5, 0x21, 0x00


	//----- nvinfo : EIATTR_KPARAM_INFO
	.align		4
.L_15:
        /*0038*/ 	.byte	0x04, 0x17
        /*003a*/ 	.short	(.L_17 - .L_16)
.L_16:
        /*003c*/ 	.word	0x00000000
        /*0040*/ 	.short	0x0000
        /*0042*/ 	.short	0x0000
        /*0044*/ 	.byte	0x00, 0xf5, 0x21, 0x00


	//----- nvinfo : EIATTR_SPARSE_MMA_MASK
	.align		4
.L_17:
        /*0048*/ 	.byte	0x03, 0x50
        /*004a*/ 	.short	0x0000


	//----- nvinfo : EIATTR_MAXREG_COUNT
	.align		4
        /*004c*/ 	.byte	0x03, 0x1b
        /*004e*/ 	.short	0x00ff


	//----- nvinfo : EIATTR_NUM_BARRIERS
	.align		4
        /*0050*/ 	.byte	0x02, 0x4c
        /*0052*/ 	.byte	0x01
	.zero		1


	//----- nvinfo : EIATTR_MERCURY_ISA_VERSION
	.align		4
        /*0054*/ 	.byte	0x03, 0x5f
        /*0056*/ 	.short	0x0101


	//----- nvinfo : EIATTR_VRC_CTA_INIT_COUNT
	.align		4
        /*0058*/ 	.byte	0x02, 0x4a
	.zero		1
	.zero		1


	//----- nvinfo : EIATTR_EXIT_INSTR_OFFSETS
	.align		4
        /*005c*/ 	.byte	0x04, 0x1c
        /*005e*/ 	.short	(.L_19 - .L_18)


	//   ....[0]....
.L_18:
        /*0060*/ 	.word	0x00000060


	//   ....[1]....
        /*0064*/ 	.word	0x00001380


	//----- nvinfo : EIATTR_CRS_STACK_SIZE
	.align		4
.L_19:
        /*0068*/ 	.byte	0x04, 0x1e
        /*006a*/ 	.short	(.L_21 - .L_20)
.L_20:
        /*006c*/ 	.word	0x00000000


	//----- nvinfo : EIATTR_CBANK_PARAM_SIZE
	.align		4
.L_21:
        /*0070*/ 	.byte	0x03, 0x19
        /*0072*/ 	.short	0x001c


	//----- nvinfo : EIATTR_PARAM_CBANK
	.align		4
        /*0074*/ 	.byte	0x04, 0x0a
        /*0076*/ 	.short	(.L_23 - .L_22)
	.align		4
.L_22:
        /*0078*/ 	.word	index@(.nv.constant0._Z9lu_decompPdS_S_i)
        /*007c*/ 	.short	0x0380
        /*007e*/ 	.short	0x001c


	//----- nvinfo : EIATTR_SW_WAR
	.align		4
.L_23:
        /*0080*/ 	.byte	0x04, 0x36
        /*0082*/ 	.short	(.L_25 - .L_24)
.L_24:
        /*0084*/ 	.word	0x00000008
.L_25:


//--------------------- .nv.callgraph             --------------------------
	.section	.nv.callgraph,"",@"SHT_CUDA_CALLGRAPH"
	.align	4
	.sectionentsize	8
	.align		4
        /*0000*/ 	.word	0x00000000
	.align		4
        /*0004*/ 	.word	0xffffffff
	.align		4
        /*0008*/ 	.word	0x00000000
	.align		4
        /*000c*/ 	.word	0xfffffffe
	.align		4
        /*0010*/ 	.word	0x00000000
	.align		4
        /*0014*/ 	.word	0xfffffffd
	.align		4
        /*0018*/ 	.word	0x00000000
	.align		4
        /*001c*/ 	.word	0xfffffffc


//--------------------- .text._Z9lu_decompPdS_S_i --------------------------
	.section	.text._Z9lu_decompPdS_S_i,"ax",@progbits
	.align	128
        .global         _Z9lu_decompPdS_S_i
        .type           _Z9lu_decompPdS_S_i,@function
        .size           _Z9lu_decompPdS_S_i,(.L_x_21 - _Z9lu_decompPdS_S_i)
        .other          _Z9lu_decompPdS_S_i,@"STO_CUDA_ENTRY STV_DEFAULT"
_Z9lu_decompPdS_S_i:
.text._Z9lu_decompPdS_S_i:
[----:B------:R-:W-:Y:S08]  /*0000*/  LDC R1, c[0x0][0x37c] ;  /* 0x0000df00ff017b82 */ /* 0x000ff00000000800 */
[----:B------:R-:W0:Y:S01]  /*0010*/  LDC R2, c[0x0][0x398] ;  /* 0x0000e600ff027b82 */ /* 0x000e220000000800 */
[----:B------:R-:W1:Y:S07]  /*0020*/  S2R R3, SR_TID.X ;  /* 0x0000000000037919 */ /* 0x000e6e0000002100 */
[----:B------:R-:W2:Y:S08]  /*0030*/  LDC R0, c[0x0][0x360] ;  /* 0x0000d800ff007b82 */ /* 0x000eb00000000800 */
[----:B------:R-:W3:Y:S01]  /*0040*/  S2UR UR4, SR_CTAID.X ;  /* 0x00000000000479c3 */ /* 0x000ee20000002500 */
[----:B0-----:R-:W-:-:S13]  /*0050*/  ISETP.GE.AND P0, PT, R2, 0x1, PT ;  /* 0x000000010200780c */ /* 0x001fda0003f06270 */
[----:B-123--:R-:W-:Y:S05]  /*0060*/  @!P0 EXIT ;  /* 0x000000000000894d */ /* 0x00efea0003800000 */
[----:B------:R-:W-:Y:S01]  /*0070*/  IMAD R0, R0, UR4, R3 ;  /* 0x0000000400007c24 */ /* 0x000fe2000f8e0203 */
[----:B------:R-:W-:Y:S01]  /*0080*/  PRMT R2, RZ, 0x7610, R2 ;  /* 0x00007610ff027816 */ /* 0x000fe20000000002 */
[----:B------:R-:W-:Y:S01]  /*0090*/  IMAD.MOV.U32 R3, RZ, RZ, RZ ;  /* 0x000000ffff037224 */ /* 0x000fe200078e00ff */
[----:B------:R-:W-:Y:S01]  /*00a0*/  PRMT R4, RZ, 0x7610, R4 ;  /* 0x00007610ff047816 */ /* 0x000fe20000000004 */
[----:B------:R-:W0:Y:S06]  /*00b0*/  LDCU.64 UR6, c[0x0][0x358] ;  /* 0x00006b00ff0677ac */ /* 0x000e2c0008000a00 */
.L_x_14:
[----:B-1----:R-:W1:Y:S01]  /*00c0*/  LDC R5, c[0x0][0x398] ;  /* 0x0000e600ff057b82 */ /* 0x002e620000000800 */
[----:B------:R-:W-:Y:S01]  /*00d0*/  ISETP.GE.AND P0, PT, R0, R3, PT ;  /* 0x000000030000720c */ /* 0x000fe20003f06270 */
[----:B------:R-:W-:Y:S01]  /*00e0*/  BSSY.RECONVERGENT B0, `(.L_x_0) ;  /* 0x0000083000007945 */ /* 0x000fe20003800200 */
[----:B--2---:R-:W-:Y:S02]  /*00f0*/  LOP3.LUT R6, R4, 0x7, RZ, 0xc0, !PT ;  /* 0x0000000704067812 */ /* 0x004fe400078ec0ff */
[----:B-1----:R-:W-:-:S13]  /*0100*/  ISETP.LT.AND P0, PT, R0, R5, P0 ;  /* 0x000000050000720c */ /* 0x002fda0000701270 */
[----:B0-----:R-:W-:Y:S05]  /*0110*/  @!P0 BRA `(.L_x_1) ;  /* 0x0000000400fc8947 */ /* 0x001fea0003800000 */
[----:B------:R-:W-:Y:S02]  /*0120*/  ISETP.NE.AND P1, PT, R3, RZ, PT ;  /* 0x000000ff0300720c */ /* 0x000fe40003f25270 */
[----:B------:R-:W-:-:S11]  /*0130*/  CS2R R12, SRZ ;  /* 0x00000000000c7805 */ /* 0x000fd6000001ff00 */
[----:B------:R-:W-:Y:S05]  /*0140*/  @!P1 BRA `(.L_x_2) ;  /* 0x0000000400d09947 */ /* 0x000fea0003800000 */
[C---:B------:R-:W-:Y:S01]  /*0150*/  ISETP.GE.U32.AND P1, PT, R3.reuse, 0x8, PT ;  /* 0x000000080300780c */ /* 0x040fe20003f26070 */
[----:B------:R-:W-:Y:S01]  /*0160*/  IMAD R24, R3, R5, RZ ;  /* 0x0000000503187224 */ /* 0x000fe200078e02ff */
[----:B------:R-:W-:Y:S01]  /*0170*/  CS2R R12, SRZ ;  /* 0x00000000000c7805 */ /* 0x000fe2000001ff00 */
[----:B------:R-:W-:-:S10]  /*0180*/  IMAD.MOV.U32 R25, RZ, RZ, RZ ;  /* 0x000000ffff197224 */ /* 0x000fd400078e00ff */
[----:B------:R-:W-:Y:S05]  /*0190*/  @!P1 BRA `(.L_x_3) ;  /* 0x0000000000b49947 */ /* 0x000fea0003800000 */
[----:B------:R-:W-:Y:S01]  /*01a0*/  LOP3.LUT R25, R3, 0x7ffffff8, RZ, 0xc0, !PT ;  /* 0x7ffffff803197812 */ /* 0x000fe200078ec0ff */
[----:B------:R-:W-:Y:S01]  /*01b0*/  IMAD.MOV.U32 R26, RZ, RZ, R0 ;  /* 0x000000ffff1a7224 */ /* 0x000fe200078e0000 */
[----:B------:R-:W-:Y:S02]  /*01c0*/  MOV R7, R24 ;  /* 0x0000001800077202 */ /* 0x000fe40000000f00 */
[----:B------:R-:W-:Y:S01]  /*01d0*/  CS2R R12, SRZ ;  /* 0x00000000000c7805 */ /* 0x000fe2000001ff00 */
[----:B------:R-:W-:-:S07]  /*01e0*/  IMAD.MOV R27, RZ, RZ, -R25 ;  /* 0x000000ffff1b7224 */ /* 0x000fce00078e0a19 */
.L_x_4:
[----:B------:R-:W1:Y:S08]  /*01f0*/  LDC.64 R22, c[0x0][0x388] ;  /* 0x0000e200ff167b82 */ /* 0x000e700000000a00 */
[----:B------:R-:W2:Y:S01]  /*0200*/  LDC.64 R18, c[0x0][0x390] ;  /* 0x0000e400ff127b82 */ /* 0x000ea20000000a00 */
[----:B-1----:R-:W-:-:S05]  /*0210*/  IMAD.WIDE.U32 R22, R7, 0x8, R22 ;  /* 0x0000000807167825 */ /* 0x002fca00078e0016 */
[----:B0-----:R-:W3:Y:S01]  /*0220*/  LDG.E.64 R10, desc[UR6][R22.64] ;  /* 0x00000006160a7981 */ /* 0x001ee2000c1e1b00 */
[----:B--2---:R-:W-:-:S03]  /*0230*/  IMAD.WIDE R18, R26, 0x8, R18 ;  /* 0x000000081a127825 */ /* 0x004fc600078e0212 */
[----:B------:R-:W2:Y:S04]  /*0240*/  LDG.E.64 R8, desc[UR6][R22.64+0x8] ;  /* 0x0000080616087981 */ /* 0x000ea8000c1e1b00 */
[----:B------:R-:W3:Y:S01]  /*0250*/  LDG.E.64 R16, desc[UR6][R18.64] ;  /* 0x0000000612107981 */ /* 0x000ee2000c1e1b00 */
[----:B------:R-:W-:-:S05]  /*0260*/  IMAD.WIDE.U32 R28, R5, 0x8, R18 ;  /* 0x00000008051c7825 */ /* 0x000fca00078e0012 */
[----:B------:R-:W2:Y:S01]  /*0270*/  LDG.E.64 R14, desc[UR6][R28.64] ;  /* 0x000000061c0e7981 */ /* 0x000ea2000c1e1b00 */
[----:B------:R-:W-:Y:S01]  /*0280*/  IMAD.WIDE.U32 R20, R5, 0x8, R28 ;  /* 0x0000000805147825 */ /* 0x000fe200078e001c */
[----:B---3--:R-:W-:Y:S02]  /*0290*/  DFMA R16, R10, R16, R12 ;  /* 0x000000100a10722b */ /* 0x008fe4000000000c */
[----:B------:R-:W3:Y:S04]  /*02a0*/  LDG.E.64 R12, desc[UR6][R22.64+0x10] ;  /* 0x00001006160c7981 */ /* 0x000ee8000c1e1b00 */
[----:B------:R0:W3:Y:S02]  /*02b0*/  LDG.E.64 R10, desc[UR6][R20.64] ;  /* 0x00000006140a7981 */ /* 0x0000e4000c1e1b00 */
[----:B--2---:R-:W-:-:S02]  /*02c0*/  DFMA R14, R8, R14, R16 ;  /* 0x0000000e080e722b */ /* 0x004fc40000000010 */
[----:B------:R-:W2:Y:S01]  /*02d0*/  LDG.E.64 R8, desc[UR6][R22.64+0x18] ;  /* 0x0000180616087981 */ /* 0x000ea2000c1e1b00 */
[----:B0-----:R-:W-:-:S05]  /*02e0*/  IMAD.WIDE.U32 R20, R5, 0x8, R20 ;  /* 0x0000000805147825 */ /* 0x001fca00078e0014 */
[----:B------:R-:W2:Y:S01]  /*02f0*/  LDG.E.64 R16, desc[UR6][R20.64] ;  /* 0x0000000614107981 */ /* 0x000ea2000c1e1b00 */
[C---:B------:R-:W-:Y:S01]  /*0300*/  IMAD.WIDE.U32 R18, R5.reuse, 0x8, R20 ;  /* 0x0000000805127825 */ /* 0x040fe200078e0014 */
[----:B---3--:R-:W-:Y:S02]  /*0310*/  DFMA R10, R12, R10, R14 ;  /* 0x0000000a0c0a722b */ /* 0x008fe4000000000e */
[----:B------:R-:W3:Y:S04]  /*0320*/  LDG.E.64 R20, desc[UR6][R22.64+0x38] ;  /* 0x0000380616147981 */ /* 0x000ee8000c1e1b00 */
[----:B------:R-:W4:Y:S04]  /*0330*/  LDG.E.64 R14, desc[UR6][R22.64+0x20] ;  /* 0x00002006160e7981 */ /* 0x000f28000c1e1b00 */
[----:B------:R-:W4:Y:S01]  /*0340*/  LDG.E.64 R12, desc[UR6][R18.64] ;  /* 0x00000006120c7981 */ /* 0x000f22000c1e1b00 */
[----:B------:R-:W-:Y:S01]  /*0350*/  IMAD.WIDE.U32 R28, R5, 0x8, R18 ;  /* 0x00000008051c7825 */ /* 0x000fe200078e0012 */
[----:B--2---:R-:W-:-:S02]  /*0360*/  DFMA R16, R8, R16, R10 ;  /* 0x000000100810722b */ /* 0x004fc4000000000a */
[----:B------:R-:W2:Y:S04]  /*0370*/  LDG.E.64 R8, desc[UR6][R22.64+0x28] ;  /* 0x0000280616087981 */ /* 0x000ea8000c1e1b00 */
[----:B------:R0:W2:Y:S02]  /*0380*/  LDG.E.64 R10, desc[UR6][R28.64] ;  /* 0x000000061c0a7981 */ /* 0x0000a4000c1e1b00 */
[----:B0-----:R-:W-:-:S04]  /*0390*/  IMAD.WIDE.U32 R28, R5, 0x8, R28 ;  /* 0x00000008051c7825 */ /* 0x001fc800078e001c */
[----:B------:R-:W-:-:S06]  /*03a0*/  IMAD.WIDE.U32 R18, R5, 0x8, R28 ;  /* 0x0000000805127825 */ /* 0x000fcc00078e001c */
[----:B------:R-:W3:Y:S01]  /*03b0*/  LDG.E.64 R18, desc[UR6][R18.64] ;  /* 0x0000000612127981 */ /* 0x000ee2000c1e1b00 */
[----:B----4-:R-:W-:-:S03]  /*03c0*/  DFMA R12, R14, R12, R16 ;  /* 0x0000000c0e0c722b */ /* 0x010fc60000000010 */
[----:B------:R-:W4:Y:S04]  /*03d0*/  LDG.E.64 R14, desc[UR6][R22.64+0x30] ;  /* 0x00003006160e7981 */ /* 0x000f28000c1e1b00 */
[----:B------:R-:W4:Y:S01]  /*03e0*/  LDG.E.64 R16, desc[UR6][R28.64] ;  /* 0x000000061c107981 */ /* 0x000f22000c1e1b00 */
[----:B------:R-:W-:Y:S01]  /*03f0*/  IADD3 R27, PT, PT, R27, 0x8, RZ ;  /* 0x000000081b1b7810 */ /* 0x000fe20007ffe0ff */
[----:B--2---:R-:W-:-:S03]  /*0400*/  DFMA R8, R8, R10, R12 ;  /* 0x0000000a0808722b */ /* 0x004fc6000000000c */
[----:B------:R-:W-:Y:S01]  /*0410*/  ISETP.NE.AND P1, PT, R27, RZ, PT ;  /* 0x000000ff1b00720c */ /* 0x000fe20003f25270 */
[----:B------:R-:W-:Y:S02]  /*0420*/  VIADD R7, R7, 0x8 ;  /* 0x0000000807077836 */ /* 0x000fe40000000000 */
[----:B------:R-:W-:Y:S02]  /*0430*/  IMAD R26, R5, 0x8, R26 ;  /* 0x00000008051a7824 */ /* 0x000fe400078e021a */
[----:B----4-:R-:W-:-:S08]  /*0440*/  DFMA R8, R14, R16, R8 ;  /* 0x000000100e08722b */ /* 0x010fd00000000008 */
[----:B---3--:R-:W-:Y:S01]  /*0450*/  DFMA R12, R20, R18, R8 ;  /* 0x00000012140c722b */ /* 0x008fe20000000008 */
[----:B------:R-:W-:Y:S10]  /*0460*/  @P1 BRA `(.L_x_4) ;  /* 0xfffffffc00601947 */ /* 0x000ff4000383ffff */
.L_x_3:
[----:B------:R-:W-:-:S13]  /*0470*/  LOP3.LUT P1, RZ, R3, 0x7, RZ, 0xc0, !PT ;  /* 0x0000000703ff7812 */ /* 0x000fda000782c0ff */
[----:B------:R-:W-:Y:S05]  /*0480*/  @!P1 BRA `(.L_x_2) ;  /* 0x0000000400009947 */ /* 0x000fea0003800000 */
[C---:B------:R-:W-:Y:S02]  /*0490*/  IADD3 R7, PT, PT, R6.reuse, -0x1, RZ ;  /* 0xffffffff06077810 */ /* 0x040fe40007ffe0ff */
[----:B------:R-:W-:Y:S02]  /*04a0*/  LOP3.LUT P1, RZ, R6, 0x3, RZ, 0xc0, !PT ;  /* 0x0000000306ff7812 */ /* 0x000fe4000782c0ff */
[----:B------:R-:W-:-:S13]  /*04b0*/  ISETP.GE.U32.AND P2, PT, R7, 0x3, PT ;  /* 0x000000030700780c */ /* 0x000fda0003f46070 */
[----:B------:R-:W-:Y:S05]  /*04c0*/  @!P2 BRA `(.L_x_5) ;  /* 0x00000000006ca947 */ /* 0x000fea0003800000 */
[----:B------:R-:W1:Y:S01]  /*04d0*/  LDC.64 R26, c[0x0][0x388] ;  /* 0x0000e200ff1a7b82 */ /* 0x000e620000000a00 */
[C---:B------:R-:W-:Y:S01]  /*04e0*/  IMAD.IADD R11, R24.reuse, 0x1, R25 ;  /* 0x00000001180b7824 */ /* 0x040fe200078e0219 */
[----:B------:R-:W-:Y:S01]  /*04f0*/  IADD3 R7, P2, PT, R24, R25, RZ ;  /* 0x0000001918077210 */ /* 0x000fe20007f5e0ff */
[----:B------:R-:W-:-:S04]  /*0500*/  IMAD R15, R25, R5, R0 ;  /* 0x00000005190f7224 */ /* 0x000fc800078e0200 */
[----:B------:R-:W-:Y:S01]  /*0510*/  IMAD.X R10, RZ, RZ, RZ, P2 ;  /* 0x000000ffff0a7224 */ /* 0x000fe200010e06ff */
[----:B------:R-:W2:Y:S08]  /*0520*/  LDC.64 R8, c[0x0][0x390] ;  /* 0x0000e400ff087b82 */ /* 0x000eb00000000a00 */
[----:B------:R-:W3:Y:S01]  /*0530*/  LDC.64 R28, c[0x0][0x388] ;  /* 0x0000e200ff1c7b82 */ /* 0x000ee20000000a00 */
[----:B-1----:R-:W-:-:S06]  /*0540*/  IMAD.WIDE.U32 R26, R11, 0x8, R26 ;  /* 0x000000080b1a7825 */ /* 0x002fcc00078e001a */
[----:B0-----:R-:W4:Y:S01]  /*0550*/  LDG.E.64 R26, desc[UR6][R26.64] ;  /* 0x000000061a1a7981 */ /* 0x001f22000c1e1b00 */
[----:B--2---:R-:W-:-:S05]  /*0560*/  IMAD.WIDE R8, R15, 0x8, R8 ;  /* 0x000000080f087825 */ /* 0x004fca00078e0208 */
[----:B------:R-:W4:Y:S01]  /*0570*/  LDG.E.64 R22, desc[UR6][R8.64] ;  /* 0x0000000608167981 */ /* 0x000f22000c1e1b00 */
[----:B---3--:R-:W-:Y:S01]  /*0580*/  LEA R28, P2, R7, R28, 0x3 ;  /* 0x0000001c071c7211 */ /* 0x008fe200078418ff */
[----:B------:R-:W-:-:S03]  /*0590*/  IMAD.WIDE.U32 R14, R5, 0x8, R8 ;  /* 0x00000008050e7825 */ /* 0x000fc600078e0008 */
[----:B------:R-:W-:Y:S02]  /*05a0*/  LEA.HI.X R29, R7, R29, R10, 0x3, P2 ;  /* 0x0000001d071d7211 */ /* 0x000fe400010f1c0a */
[----:B------:R-:W2:Y:S01]  /*05b0*/  LDG.E.64 R8, desc[UR6][R14.64] ;  /* 0x000000060e087981 */ /* 0x000ea2000c1e1b00 */
[----:B------:R-:W-:-:S03]  /*05c0*/  IMAD.WIDE.U32 R18, R5, 0x8, R14 ;  /* 0x0000000805127825 */ /* 0x000fc600078e000e */
[----:B------:R-:W2:Y:S04]  /*05d0*/  LDG.E.64 R10, desc[UR6][R28.64+0x8] ;  /* 0x000008061c0a7981 */ /* 0x000ea8000c1e1b00 */
[----:B------:R-:W3:Y:S01]  /*05e0*/  LDG.E.64 R16, desc[UR6][R28.64+0x10] ;  /* 0x000010061c107981 */ /* 0x000ee2000c1e1b00 */
[----:B------:R-:W-:-:S03]  /*05f0*/  IMAD.WIDE.U32 R20, R5, 0x8, R18 ;  /* 0x0000000805147825 */ /* 0x000fc600078e0012 */
[----:B------:R-:W3:Y:S04]  /*0600*/  LDG.E.64 R14, desc[UR6][R18.64] ;  /* 0x00000006120e7981 */ /* 0x000ee8000c1e1b00 */
[----:B------:R-:W5:Y:S04]  /*0610*/  LDG.E.64 R20, desc[UR6][R20.64] ;  /* 0x0000000614147981 */ /* 0x000f68000c1e1b00 */
[----:B------:R-:W5:Y:S01]  /*0620*/  LDG.E.64 R18, desc[UR6][R28.64+0x18] ;  /* 0x000018061c127981 */ /* 0x000f62000c1e1b00 */
[----:B------:R-:W-:Y:S01]  /*0630*/  IADD3 R25, PT, PT, R25, 0x4, RZ ;  /* 0x0000000419197810 */ /* 0x000fe20007ffe0ff */
[----:B----4-:R-:W-:-:S08]  /*0640*/  DFMA R22, R26, R22, R12 ;  /* 0x000000161a16722b */ /* 0x010fd0000000000c */
[----:B--2---:R-:W-:-:S08]  /*0650*/  DFMA R8, R10, R8, R22 ;  /* 0x000000080a08722b */ /* 0x004fd00000000016 */
[----:B---3--:R-:W-:-:S08]  /*0660*/  DFMA R8, R16, R14, R8 ;  /* 0x0000000e1008722b */ /* 0x008fd00000000008 */
[----:B-----5:R-:W-:-:S11]  /*0670*/  DFMA R12, R18, R20, R8 ;  /* 0x00000014120c722b */ /* 0x020fd60000000008 */
.L_x_5:
[----:B------:R-:W-:Y:S05]  /*0680*/  @!P1 BRA `(.L_x_2) ;  /* 0x0000000000809947 */ /* 0x000fea0003800000 */
[----:B------:R-:W-:-:S04]  /*0690*/  LOP3.LUT R7, R2, 0x3, RZ, 0xc0, !PT ;  /* 0x0000000302077812 */ /* 0x000fc800078ec0ff */
[----:B------:R-:W-:Y:S02]  /*06a0*/  ISETP.NE.AND P2, PT, R7, 0x1, PT ;  /* 0x000000010700780c */ /* 0x000fe40003f45270 */
[----:B------:R-:W-:-:S04]  /*06b0*/  LOP3.LUT R7, R2, 0x1, RZ, 0xc0, !PT ;  /* 0x0000000102077812 */ /* 0x000fc800078ec0ff */
[----:B------:R-:W-:-:S07]  /*06c0*/  ISETP.NE.U32.AND P1, PT, R7, 0x1, PT ;  /* 0x000000010700780c */ /* 0x000fce0003f25070 */
[----:B------:R-:W1:Y:S01]  /*06d0*/  @P2 LDC.64 R20, c[0x0][0x388] ;  /* 0x0000e200ff142b82 */ /* 0x000e620000000a00 */
[C---:B------:R-:W-:Y:S01]  /*06e0*/  @P2 IMAD.IADD R17, R24.reuse, 0x1, R25 ;  /* 0x0000000118112824 */ /* 0x040fe200078e0219 */
[----:B------:R-:W-:Y:S01]  /*06f0*/  @P2 IADD3 R7, P3, PT, R24, R25, RZ ;  /* 0x0000001918072210 */ /* 0x000fe20007f7e0ff */
[C---:B------:R-:W-:Y:S01]  /*0700*/  @P2 IMAD R23, R25.reuse, R5, R0 ;  /* 0x0000000519172224 */ /* 0x040fe200078e0200 */
[----:B------:R-:W-:-:S03]  /*0710*/  @P2 IADD3 R25, PT, PT, R25, 0x2, RZ ;  /* 0x0000000219192810 */ /* 0x000fc60007ffe0ff */
[----:B------:R-:W-:Y:S01]  /*0720*/  @P2 IMAD.X R22, RZ, RZ, RZ, P3 ;  /* 0x000000ffff162224 */ /* 0x000fe200018e06ff */
[----:B------:R-:W2:Y:S08]  /*0730*/  @P2 LDC.64 R18, c[0x0][0x390] ;  /* 0x0000e400ff122b82 */ /* 0x000eb00000000a00 */
[----:B------:R-:W3:Y:S08]  /*0740*/  @P2 LDC.64 R14, c[0x0][0x388] ;  /* 0x0000e200ff0e2b82 */ /* 0x000ef00000000a00 */
[----:B------:R-:W4:Y:S01]  /*0750*/  @!P1 LDC.64 R8, c[0x0][0x390] ;  /* 0x0000e400ff089b82 */ /* 0x000f220000000a00 */
[----:B-1----:R-:W-:-:S06]  /*0760*/  @P2 IMAD.WIDE.U32 R20, R17, 0x8, R20 ;  /* 0x0000000811142825 */ /* 0x002fcc00078e0014 */
[----:B0-----:R-:W5:Y:S01]  /*0770*/  @P2 LDG.E.64 R20, desc[UR6][R20.64] ;  /* 0x0000000614142981 */ /* 0x001f62000c1e1b00 */
[----:B------:R-:W0:Y:S01]  /*0780*/  @!P1 LDC.64 R10, c[0x0][0x388] ;  /* 0x0000e200ff0a9b82 */ /* 0x000e220000000a00 */
[----:B--2---:R-:W-:-:S05]  /*0790*/  @P2 IMAD.WIDE R18, R23, 0x8, R18 ;  /* 0x0000000817122825 */ /* 0x004fca00078e0212 */
[----:B------:R-:W5:Y:S01]  /*07a0*/  @P2 LDG.E.64 R16, desc[UR6][R18.64] ;  /* 0x0000000612102981 */ /* 0x000f62000c1e1b00 */
[----:B---3--:R-:W-:-:S04]  /*07b0*/  @P2 LEA R14, P3, R7, R14, 0x3 ;  /* 0x0000000e070e2211 */ /* 0x008fc800078618ff */
[----:B------:R-:W-:Y:S01]  /*07c0*/  @P2 LEA.HI.X R15, R7, R15, R22, 0x3, P3 ;  /* 0x0000000f070f2211 */ /* 0x000fe200018f1c16 */
[----:B------:R-:W-:-:S04]  /*07d0*/  @P2 IMAD.WIDE.U32 R22, R5, 0x8, R18 ;  /* 0x0000000805162825 */ /* 0x000fc800078e0012 */
[----:B------:R-:W-:Y:S01]  /*07e0*/  @!P1 IMAD.IADD R7, R24, 0x1, R25 ;  /* 0x0000000118079824 */ /* 0x000fe200078e0219 */
[----:B------:R-:W2:Y:S01]  /*07f0*/  @P2 LDG.E.64 R14, desc[UR6][R14.64+0x8] ;  /* 0x000008060e0e2981 */ /* 0x000ea2000c1e1b00 */
[----:B------:R-:W-:-:S03]  /*0800*/  @!P1 IMAD R25, R25, R5, R0 ;  /* 0x0000000519199224 */ /* 0x000fc600078e0200 */
[----:B------:R-:W2:Y:S01]  /*0810*/  @P2 LDG.E.64 R22, desc[UR6][R22.64] ;  /* 0x0000000616162981 */ /* 0x000ea2000c1e1b00 */
[----:B----4-:R-:W-:-:S04]  /*0820*/  @!P1 IMAD.WIDE R24, R25, 0x8, R8 ;  /* 0x0000000819189825 */ /* 0x010fc800078e0208 */
[----:B0-----:R-:W-:Y:S02]  /*0830*/  @!P1 IMAD.WIDE.U32 R10, R7, 0x8, R10 ;  /* 0x00000008070a9825 */ /* 0x001fe400078e000a */
[----:B------:R-:W3:Y:S04]  /*0840*/  @!P1 LDG.E.64 R24, desc[UR6][R24.64] ;  /* 0x0000000618189981 */ /* 0x000ee8000c1e1b00 */
[----:B------:R-:W3:Y:S01]  /*0850*/  @!P1 LDG.E.64 R8, desc[UR6][R10.64] ;  /* 0x000000060a089981 */ /* 0x000ee2000c1e1b00 */
[----:B-----5:R-:W-:-:S08]  /*0860*/  @P2 DFMA R16, R20, R16, R12 ;  /* 0x000000101410222b */ /* 0x020fd0000000000c */
[----:B--2---:R-:W-:-:S08]  /*0870*/  @P2 DFMA R12, R14, R22, R16 ;  /* 0x000000160e0c222b */ /* 0x004fd00000000010 */
[----:B---3--:R-:W-:-:S11]  /*0880*/  @!P1 DFMA R12, R8, R24, R12 ;  /* 0x00000018080c922b */ /* 0x008fd6000000000c */
.L_x_2:
[----:B------:R-:W1:Y:S01]  /*0890*/  LDC.64 R8, c[0x0][0x380] ;  /* 0x0000e000ff087b82 */ /* 0x000e620000000a00 */
[----:B------:R-:W-:-:S07]  /*08a0*/  IMAD R7, R3, R5, R0 ;  /* 0x0000000503077224 */ /* 0x000fce00078e0200 */
[----:B------:R-:W2:Y:S01]  /*08b0*/  LDC.64 R10, c[0x0][0x390] ;  /* 0x0000e400ff0a7b82 */ /* 0x000ea20000000a00 */
[----:B-1----:R-:W-:-:S06]  /*08c0*/  IMAD.WIDE R8, R7, 0x8, R8 ;  /* 0x0000000807087825 */ /* 0x002fcc00078e0208 */
[----:B0-----:R-:W3:Y:S01]  /*08d0*/  LDG.E.64 R8, desc[UR6][R8.64] ;  /* 0x0000000608087981 */ /* 0x001ee2000c1e1b00 */
[----:B--2---:R-:W-:Y:S01]  /*08e0*/  IMAD.WIDE R10, R7, 0x8, R10 ;  /* 0x00000008070a7825 */ /* 0x004fe200078e020a */
[----:B---3--:R-:W-:-:S07]  /*08f0*/  DADD R12, R8, -R12 ;  /* 0x00000000080c7229 */ /* 0x008fce000000080c */
[----:B------:R1:W-:Y:S04]  /*0900*/  STG.E.64 desc[UR6][R10.64], R12 ;  /* 0x0000000c0a007986 */ /* 0x0003e8000c101b06 */
.L_x_1:
[----:B0-----:R-:W-:Y:S05]  /*0910*/  BSYNC.RECONVERGENT B0 ;  /* 0x0000000000007941 */ /* 0x001fea0003800200 */
.L_x_0:
[----:B------:R-:W-:Y:S06]  /*0920*/  BAR.SYNC.DEFER_BLOCKING 0x0 ;  /* 0x0000000000007b1d */ /* 0x000fec0000010000 */
[----:B------:R-:W-:Y:S04]  /*0930*/  BSSY.RECONVERGENT B0, `(.L_x_6) ;  /* 0x000009d000007945 */ /* 0x000fe80003800200 */
[----:B------:R-:W-:Y:S05]  /*0940*/  @!P0 BRA `(.L_x_7) ;  /* 0x00000008006c8947 */ /* 0x000fea0003800000 */
[----:B------:R-:W-:-:S13]  /*0950*/  ISETP.NE.AND P0, PT, R3, R0, PT ;  /* 0x000000000300720c */ /* 0x000fda0003f05270 */
[----:B------:R-:W0:Y:S01]  /*0960*/  @!P0 LDC.64 R8, c[0x0][0x388] ;  /* 0x0000e200ff088b82 */ /* 0x000e220000000a00 */
[----:B------:R-:W-:Y:S01]  /*0970*/  @!P0 IMAD R7, R0, R5, R0 ;  /* 0x0000000500078224 */ /* 0x000fe200078e0200 */
[----:B-1----:R-:W-:Y:S01]  /*0980*/  @!P0 MOV R11, 0x3ff00000 ;  /* 0x3ff00000000b8802 */ /* 0x002fe20000000f00 */
[----:B------:R-:W-:Y:S02]  /*0990*/  @!P0 IMAD.MOV.U32 R10, RZ, RZ, 0x0 ;  /* 0x00000000ff0a8424 */ /* 0x000fe400078e00ff */
[----:B0-----:R-:W-:-:S05]  /*09a0*/  @!P0 IMAD.WIDE R8, R7, 0x8, R8 ;  /* 0x0000000807088825 */ /* 0x001fca00078e0208 */
[----:B------:R0:W-:Y:S01]  /*09b0*/  @!P0 STG.E.64 desc[UR6][R8.64], R10 ;  /* 0x0000000a08008986 */ /* 0x0001e2000c101b06 */
[----:B------:R-:W-:Y:S05]  /*09c0*/  @!P0 BRA `(.L_x_7) ;  /* 0x00000008004c8947 */ /* 0x000fea0003800000 */
[----:B------:R-:W-:Y:S02]  /*09d0*/  ISETP.NE.AND P0, PT, R3, RZ, PT ;  /* 0x000000ff0300720c */ /* 0x000fe40003f05270 */
[----:B0-----:R-:W-:-:S11]  /*09e0*/  CS2R R8, SRZ ;  /* 0x0000000000087805 */ /* 0x001fd6000001ff00 */
[----:B------:R-:W-:Y:S05]  /*09f0*/  @!P0 BRA `(.L_x_8) ;  /* 0x0000000400c88947 */ /* 0x000fea0003800000 */
[C---:B------:R-:W-:Y:S01]  /*0a00*/  ISETP.GE.U32.AND P0, PT, R3.reuse, 0x8, PT ;  /* 0x000000080300780c */ /* 0x040fe20003f06070 */
[----:B------:R-:W-:Y:S01]  /*0a10*/  IMAD.MOV.U32 R26, RZ, RZ, RZ ;  /* 0x000000ffff1a7224 */ /* 0x000fe200078e00ff */
[----:B------:R-:W-:Y:S02]  /*0a20*/  LOP3.LUT P1, RZ, R3, 0x7, RZ, 0xc0, !PT ;  /* 0x0000000703ff7812 */ /* 0x000fe4000782c0ff */
[----:B------:R-:W-:-:S09]  /*0a30*/  CS2R R8, SRZ ;  /* 0x0000000000087805 */ /* 0x000fd2000001ff00 */
[----:B------:R-:W-:Y:S05]  /*0a40*/  @!P0 BRA `(.L_x_9) ;  /* 0x0000000000c88947 */ /* 0x000fea0003800000 */
[----:B------:R-:W-:Y:S01]  /*0a50*/  LOP3.LUT R26, R3, 0x7ffffff8, RZ, 0xc0, !PT ;  /* 0x7ffffff8031a7812 */ /* 0x000fe200078ec0ff */
[----:B------:R-:W-:Y:S01]  /*0a60*/  IMAD.MOV.U32 R24, RZ, RZ, RZ ;  /* 0x000000ffff187224 */ /* 0x000fe200078e00ff */
[----:B------:R-:W-:-:S07]  /*0a70*/  CS2R R8, SRZ ;  /* 0x0000000000087805 */ /* 0x000fce000001ff00 */
.L_x_10:
[----:B------:R-:W0:Y:S01]  /*0a80*/  LDC.64 R10, c[0x0][0x390] ;  /* 0x0000e400ff0a7b82 */ /* 0x000e220000000a00 */
[-C--:B------:R-:W-:Y:S02]  /*0a90*/  IMAD R18, R24, R5.reuse, R3 ;  /* 0x0000000518127224 */ /* 0x080fe400078e0203 */
[----:B------:R-:W-:-:S05]  /*0aa0*/  IMAD R7, R0, R5, R24 ;  /* 0x0000000500077224 */ /* 0x000fca00078e0218 */
[----:B------:R-:W1:Y:S01]  /*0ab0*/  LDC.64 R12, c[0x0][0x388] ;  /* 0x0000e200ff0c7b82 */ /* 0x000e620000000a00 */
[----:B0-----:R-:W-:-:S06]  /*0ac0*/  IMAD.WIDE.U32 R16, R18, 0x8, R10 ;  /* 0x0000000812107825 */ /* 0x001fcc00078e000a */
[----:B------:R-:W2:Y:S01]  /*0ad0*/  LDG.E.64 R16, desc[UR6][R16.64] ;  /* 0x0000000610107981 */ /* 0x000ea2000c1e1b00 */
[----:B-1----:R-:W-:-:S05]  /*0ae0*/  IMAD.WIDE R12, R7, 0x8, R12 ;  /* 0x00000008070c7825 */ /* 0x002fca00078e020c */
[----:B------:R-:W2:Y:S01]  /*0af0*/  LDG.E.64 R14, desc[UR6][R12.64] ;  /* 0x000000060c0e7981 */ /* 0x000ea2000c1e1b00 */
[----:B------:R-:W-:-:S03]  /*0b00*/  IADD3 R7, PT, PT, R18, R5, RZ ;  /* 0x0000000512077210 */ /* 0x000fc60007ffe0ff */
[----:B------:R-:W3:Y:S02]  /*0b10*/  LDG.E.64 R18, desc[UR6][R12.64+0x8] ;  /* 0x000008060c127981 */ /* 0x000ee4000c1e1b00 */
[----:B------:R-:W-:-:S04]  /*0b20*/  IMAD.WIDE.U32 R20, R7, 0x8, R10 ;  /* 0x0000000807147825 */ /* 0x000fc800078e000a */
[----:B------:R-:W-:Y:S02]  /*0b30*/  IMAD.IADD R7, R7, 0x1, R5 ;  /* 0x0000000107077824 */ /* 0x000fe400078e0205 */
[----:B------:R-:W3:Y:S02]  /*0b40*/  LDG.E.64 R20, desc[UR6][R20.64] ;  /* 0x0000000614147981 */ /* 0x000ee4000c1e1b00 */
[----:B------:R-:W-:-:S06]  /*0b50*/  IMAD.WIDE.U32 R22, R7, 0x8, R10 ;  /* 0x0000000807167825 */ /* 0x000fcc00078e000a */
[----:B------:R-:W4:Y:S01]  /*0b60*/  LDG.E.64 R22, desc[UR6][R22.64] ;  /* 0x0000000616167981 */ /* 0x000f22000c1e1b00 */
[----:B--2---:R-:W-:-:S03]  /*0b70*/  DFMA R14, R14, R16, R8 ;  /* 0x000000100e0e722b */ /* 0x004fc60000000008 */
[----:B------:R-:W4:Y:S01]  /*0b80*/  LDG.E.64 R8, desc[UR6][R12.64+0x10] ;  /* 0x000010060c087981 */ /* 0x000f22000c1e1b00 */
[----:B------:R-:W-:-:S04]  /*0b90*/  IMAD.IADD R7, R7, 0x1, R5 ;  /* 0x0000000107077824 */ /* 0x000fc800078e0205 */
[C---:B------:R-:W-:Y:S01]  /*0ba0*/  IMAD.WIDE.U32 R16, R7.reuse, 0x8, R10 ;  /* 0x0000000807107825 */ /* 0x040fe200078e000a */
[----:B------:R-:W-:Y:S01]  /*0bb0*/  IADD3 R7, PT, PT, R7, R5, RZ ;  /* 0x0000000507077210 */ /* 0x000fe20007ffe0ff */
[----:B---3--:R-:W-:-:S04]  /*0bc0*/  DFMA R18, R18, R20, R14 ;  /* 0x000000141212722b */ /* 0x008fc8000000000e */
[----:B------:R-:W2:Y:S01]  /*0bd0*/  LDG.E.64 R16, desc[UR6][R16.64] ;  /* 0x0000000610107981 */ /* 0x000ea2000c1e1b00 */
[----:B------:R-:W-:-:S03]  /*0be0*/  IMAD.WIDE.U32 R20, R7, 0x8, R10 ;  /* 0x0000000807147825 */ /* 0x000fc600078e000a */
[----:B------:R-:W2:Y:S04]  /*0bf0*/  LDG.E.64 R14, desc[UR6][R12.64+0x18] ;  /* 0x000018060c0e7981 */ /* 0x000ea8000c1e1b00 */
[----:B------:R-:W3:Y:S01]  /*0c00*/  LDG.E.64 R20, desc[UR6][R20.64] ;  /* 0x0000000614147981 */ /* 0x000ee2000c1e1b00 */
[----:B----4-:R-:W-:-:S03]  /*0c10*/  DFMA R18, R8, R22, R18 ;  /* 0x000000160812722b */ /* 0x010fc60000000012 */
[----:B------:R-:W3:Y:S01]  /*0c20*/  LDG.E.64 R8, desc[UR6][R12.64+0x20] ;  /* 0x000020060c087981 */ /* 0x000ee2000c1e1b00 */
[----:B------:R-:W-:-:S04]  /*0c30*/  IMAD.IADD R7, R7, 0x1, R5 ;  /* 0x0000000107077824 */ /* 0x000fc800078e0205 */
[----:B------:R-:W-:-:S04]  /*0c40*/  IMAD.WIDE.U32 R22, R7, 0x8, R10 ;  /* 0x0000000807167825 */ /* 0x000fc800078e000a */
[----:B------:R-:W-:Y:S02]  /*0c50*/  IMAD.IADD R7, R7, 0x1, R5 ;  /* 0x0000000107077824 */ /* 0x000fe400078e0205 */
[----:B------:R-:W4:Y:S01]  /*0c60*/  LDG.E.64 R22, desc[UR6][R22.64] ;  /* 0x0000000616167981 */ /* 0x000f22000c1e1b00 */
[----:B--2---:R-:W-:-:S03]  /*0c70*/  DFMA R18, R14, R16, R18 ;  /* 0x000000100e12722b */ /* 0x004fc60000000012 */
[----:B------:R-:W4:Y:S01]  /*0c80*/  LDG.E.64 R14, desc[UR6][R12.64+0x28] ;  /* 0x000028060c0e7981 */ /* 0x000f22000c1e1b00 */
[C---:B------:R-:W-:Y:S01]  /*0c90*/  IMAD.WIDE.U32 R16, R7.reuse, 0x8, R10 ;  /* 0x0000000807107825 */ /* 0x040fe200078e000a */
[----:B------:R-:W-:-:S05]  /*0ca0*/  IADD3 R7, PT, PT, R7, R5, RZ ;  /* 0x0000000507077210 */ /* 0x000fca0007ffe0ff */
[----:B------:R-:W2:Y:S01]  /*0cb0*/  LDG.E.64 R16, desc[UR6][R16.64] ;  /* 0x0000000610107981 */ /* 0x000ea2000c1e1b00 */
[----:B------:R-:W-:-:S06]  /*0cc0*/  IMAD.WIDE.U32 R10, R7, 0x8, R10 ;  /* 0x00000008070a7825 */ /* 0x000fcc00078e000a */
[----:B------:R-:W5:Y:S01]  /*0cd0*/  LDG.E.64 R10, desc[UR6][R10.64] ;  /* 0x000000060a0a7981 */ /* 0x000f62000c1e1b00 */
[----:B---3--:R-:W-:-:S03]  /*0ce0*/  DFMA R18, R8, R20, R18 ;  /* 0x000000140812722b */ /* 0x008fc60000000012 */
[----:B------:R-:W2:Y:S04]  /*0cf0*/  LDG.E.64 R8, desc[UR6][R12.64+0x30] ;  /* 0x000030060c087981 */ /* 0x000ea8000c1e1b00 */
[----:B------:R-:W5:Y:S01]  /*0d00*/  LDG.E.64 R20, desc[UR6][R12.64+0x38] ;  /* 0x000038060c147981 */ /* 0x000f62000c1e1b00 */
[----:B------:R-:W-:-:S05]  /*0d10*/  VIADD R24, R24, 0x8 ;  /* 0x0000000818187836 */ /* 0x000fca0000000000 */
[----:B------:R-:W-:Y:S01]  /*0d20*/  ISETP.NE.AND P0, PT, R24, R26, PT ;  /* 0x0000001a1800720c */ /* 0x000fe20003f05270 */
[----:B----4-:R-:W-:-:S08]  /*0d30*/  DFMA R14, R14, R22, R18 ;  /* 0x000000160e0e722b */ /* 0x010fd00000000012 */
[----:B--2---:R-:W-:-:S08]  /*0d40*/  DFMA R8, R8, R16, R14 ;  /* 0x000000100808722b */ /* 0x004fd0000000000e */
[----:B-----5:R-:W-:Y:S01]  /*0d50*/  DFMA R8, R20, R10, R8 ;  /* 0x0000000a1408722b */ /* 0x020fe20000000008 */
[----:B------:R-:W-:Y:S10]  /*0d60*/  @P0 BRA `(.L_x_10) ;  /* 0xfffffffc00440947 */ /* 0x000ff4000383ffff */
.L_x_9:
[----:B------:R-:W-:Y:S05]  /*0d70*/  @!P1 BRA `(.L_x_8) ;  /* 0x0000000000e89947 */ /* 0x000fea0003800000 */
[C---:B------:R-:W-:Y:S01]  /*0d80*/  VIADD R7, R6.reuse, 0xffffffff ;  /* 0xffffffff06077836 */ /* 0x040fe20000000000 */
[----:B------:R-:W-:-:S04]  /*0d90*/  LOP3.LUT P1, RZ, R6, 0x3, RZ, 0xc0, !PT ;  /* 0x0000000306ff7812 */ /* 0x000fc8000782c0ff */
[----:B------:R-:W-:-:S13]  /*0da0*/  ISETP.GE.U32.AND P0, PT, R7, 0x3, PT ;  /* 0x000000030700780c */ /* 0x000fda0003f06070 */
[----:B------:R-:W-:Y:S05]  /*0db0*/  @!P0 BRA `(.L_x_11) ;  /* 0x0000000000648947 */ /* 0x000fea0003800000 */
[----:B------:R-:W0:Y:S01]  /*0dc0*/  LDC.64 R6, c[0x0][0x390] ;  /* 0x0000e400ff067b82 */ /* 0x000e220000000a00 */
[-C--:B------:R-:W-:Y:S02]  /*0dd0*/  IMAD R10, R26, R5.reuse, R3 ;  /* 0x000000051a0a7224 */ /* 0x080fe400078e0203 */
[----:B------:R-:W-:-:S03]  /*0de0*/  IMAD R11, R0, R5, R26 ;  /* 0x00000005000b7224 */ /* 0x000fc600078e021a */
[----:B------:R-:W-:Y:S02]  /*0df0*/  IADD3 R14, PT, PT, R10, R5, RZ ;  /* 0x000000050a0e7210 */ /* 0x000fe40007ffe0ff */
[----:B------:R-:W1:Y:S03]  /*0e00*/  LDC.64 R22, c[0x0][0x388] ;  /* 0x0000e200ff167b82 */ /* 0x000e660000000a00 */
[----:B------:R-:W-:Y:S02]  /*0e10*/  IMAD.IADD R20, R14, 0x1, R5 ;  /* 0x000000010e147824 */ /* 0x000fe400078e0205 */
[----:B0-----:R-:W-:-:S04]  /*0e20*/  IMAD.WIDE.U32 R12, R10, 0x8, R6 ;  /* 0x000000080a0c7825 */ /* 0x001fc800078e0006 */
[----:B------:R-:W-:Y:S02]  /*0e30*/  IMAD.WIDE.U32 R16, R14, 0x8, R6 ;  /* 0x000000080e107825 */ /* 0x000fe400078e0006 */
[----:B------:R-:W2:Y:S02]  /*0e40*/  LDG.E.64 R12, desc[UR6][R12.64] ;  /* 0x000000060c0c7981 */ /* 0x000ea4000c1e1b00 */
[----:B-1----:R-:W-:Y:S02]  /*0e50*/  IMAD.WIDE R22, R11, 0x8, R22 ;  /* 0x000000080b167825 */ /* 0x002fe400078e0216 */
[----:B------:R-:W3:Y:S04]  /*0e60*/  LDG.E.64 R16, desc[UR6][R16.64] ;  /* 0x0000000610107981 */ /* 0x000ee8000c1e1b00 */
[----:B------:R-:W2:Y:S01]  /*0e70*/  LDG.E.64 R10, desc[UR6][R22.64] ;  /* 0x00000006160a7981 */ /* 0x000ea2000c1e1b00 */
[----:B------:R-:W-:-:S03]  /*0e80*/  IMAD.WIDE.U32 R18, R20, 0x8, R6 ;  /* 0x0000000814127825 */ /* 0x000fc600078e0006 */
[----:B------:R-:W3:Y:S01]  /*0e90*/  LDG.E.64 R14, desc[UR6][R22.64+0x8] ;  /* 0x00000806160e7981 */ /* 0x000ee2000c1e1b00 */
[----:B------:R-:W-:-:S03]  /*0ea0*/  IMAD.IADD R25, R20, 0x1, R5 ;  /* 0x0000000114197824 */ /* 0x000fc600078e0205 */
[----:B------:R-:W4:Y:S01]  /*0eb0*/  LDG.E.64 R18, desc[UR6][R18.64] ;  /* 0x0000000612127981 */ /* 0x000f22000c1e1b00 */
[----:B------:R-:W-:-:S03]  /*0ec0*/  IMAD.WIDE.U32 R6, R25, 0x8, R6 ;  /* 0x0000000819067825 */ /* 0x000fc600078e0006 */
[----:B------:R-:W4:Y:S04]  /*0ed0*/  LDG.E.64 R20, desc[UR6][R22.64+0x10] ;  /* 0x0000100616147981 */ /* 0x000f28000c1e1b00 */
[----:B------:R-:W5:Y:S04]  /*0ee0*/  LDG.E.64 R24, desc[UR6][R22.64+0x18] ;  /* 0x0000180616187981 */ /* 0x000f68000c1e1b00 */
[----:B------:R-:W5:Y:S01]  /*0ef0*/  LDG.E.64 R6, desc[UR6][R6.64] ;  /* 0x0000000606067981 */ /* 0x000f62000c1e1b00 */
[----:B------:R-:W-:Y:S01]  /*0f00*/  IADD3 R26, PT, PT, R26, 0x4, RZ ;  /* 0x000000041a1a7810 */ /* 0x000fe20007ffe0ff */
[----:B--2---:R-:W-:-:S08]  /*0f10*/  DFMA R10, R10, R12, R8 ;  /* 0x0000000c0a0a722b */ /* 0x004fd00000000008 */
[----:B---3--:R-:W-:-:S08]  /*0f20*/  DFMA R10, R14, R16, R10 ;  /* 0x000000100e0a722b */ /* 0x008fd0000000000a */
[----:B----4-:R-:W-:-:S08]  /*0f30*/  DFMA R10, R20, R18, R10 ;  /* 0x00000012140a722b */ /* 0x010fd0000000000a */
[----:B-----5:R-:W-:-:S11]  /*0f40*/  DFMA R8, R24, R6, R10 ;  /* 0x000000061808722b */ /* 0x020fd6000000000a */
.L_x_11:
[----:B------:R-:W-:Y:S05]  /*0f50*/  @!P1 BRA `(.L_x_8) ;  /* 0x0000000000709947 */ /* 0x000fea0003800000 */
[----:B------:R-:W-:-:S04]  /*0f60*/  LOP3.LUT R6, R2, 0x3, RZ, 0xc0, !PT ;  /* 0x0000000302067812 */ /* 0x000fc800078ec0ff */
[----:B------:R-:W-:Y:S02]  /*0f70*/  ISETP.NE.AND P0, PT, R6, 0x1, PT ;  /* 0x000000010600780c */ /* 0x000fe40003f05270 */
[----:B------:R-:W-:-:S04]  /*0f80*/  LOP3.LUT R6, R2, 0x1, RZ, 0xc0, !PT ;  /* 0x0000000102067812 */ /* 0x000fc800078ec0ff */
[----:B------:R-:W-:-:S07]  /*0f90*/  ISETP.NE.U32.AND P1, PT, R6, 0x1, PT ;  /* 0x000000010600780c */ /* 0x000fce0003f25070 */
[----:B------:R-:W0:Y:S01]  /*0fa0*/  @P0 LDC.64 R18, c[0x0][0x390] ;  /* 0x0000e400ff120b82 */ /* 0x000e220000000a00 */
[-C--:B------:R-:W-:Y:S02]  /*0fb0*/  @P0 IMAD R12, R26, R5.reuse, R3 ;  /* 0x000000051a0c0224 */ /* 0x080fe400078e0203 */
[----:B------:R-:W-:Y:S02]  /*0fc0*/  @P0 IMAD R13, R0, R5, R26 ;  /* 0x00000005000d0224 */ /* 0x000fe400078e021a */
[----:B------:R-:W-:Y:S02]  /*0fd0*/  @P0 IMAD.IADD R21, R12, 0x1, R5 ;  /* 0x000000010c150824 */ /* 0x000fe400078e0205 */
[----:B------:R-:W-:Y:S01]  /*0fe0*/  @P0 VIADD R26, R26, 0x2 ;  /* 0x000000021a1a0836 */ /* 0x000fe20000000000 */
[----:B------:R-:W1:Y:S08]  /*0ff0*/  @P0 LDC.64 R16, c[0x0][0x388] ;  /* 0x0000e200ff100b82 */ /* 0x000e700000000a00 */
[----:B------:R-:W2:Y:S08]  /*1000*/  @!P1 LDC.64 R6, c[0x0][0x388] ;  /* 0x0000e200ff069b82 */ /* 0x000eb00000000a00 */
[----:B------:R-:W3:Y:S01]  /*1010*/  @!P1 LDC.64 R10, c[0x0][0x390] ;  /* 0x0000e400ff0a9b82 */ /* 0x000ee20000000a00 */
[----:B0-----:R-:W-:-:S04]  /*1020*/  @P0 IMAD.WIDE.U32 R14, R12, 0x8, R18 ;  /* 0x000000080c0e0825 */ /* 0x001fc800078e0012 */
[----:B------:R-:W-:Y:S02]  /*1030*/  @P0 IMAD.WIDE.U32 R20, R21, 0x8, R18 ;  /* 0x0000000815140825 */ /* 0x000fe400078e0012 */
[----:B------:R-:W4:Y:S02]  /*1040*/  @P0 LDG.E.64 R14, desc[UR6][R14.64] ;  /* 0x000000060e0e0981 */ /* 0x000f24000c1e1b00 */
[----:B-1----:R-:W-:Y:S02]  /*1050*/  @P0 IMAD.WIDE R16, R13, 0x8, R16 ;  /* 0x000000080d100825 */ /* 0x002fe400078e0210 */
[----:B------:R-:W5:Y:S04]  /*1060*/  @P0 LDG.E.64 R20, desc[UR6][R20.64] ;  /* 0x0000000614140981 */ /* 0x000f68000c1e1b00 */
[----:B------:R-:W4:Y:S01]  /*1070*/  @P0 LDG.E.64 R12, desc[UR6][R16.64] ;  /* 0x00000006100c0981 */ /* 0x000f22000c1e1b00 */
[----:B------:R-:W-:-:S02]  /*1080*/  @!P1 IMAD R23, R0, R5, R26 ;  /* 0x0000000500179224 */ /* 0x000fc400078e021a */
[----:B------:R-:W-:Y:S01]  /*1090*/  @!P1 IMAD R25, R26, R5, R3 ;  /* 0x000000051a199224 */ /* 0x000fe200078e0203 */
[----:B------:R-:W5:Y:S01]  /*10a0*/  @P0 LDG.E.64 R18, desc[UR6][R16.64+0x8] ;  /* 0x0000080610120981 */ /* 0x000f62000c1e1b00 */
[----:B--2---:R-:W-:-:S04]  /*10b0*/  @!P1 IMAD.WIDE R6, R23, 0x8, R6 ;  /* 0x0000000817069825 */ /* 0x004fc800078e0206 */
[----:B---3--:R-:W-:Y:S02]  /*10c0*/  @!P1 IMAD.WIDE.U32 R10, R25, 0x8, R10 ;  /* 0x00000008190a9825 */ /* 0x008fe400078e000a */
[----:B------:R-:W2:Y:S04]  /*10d0*/  @!P1 LDG.E.64 R6, desc[UR6][R6.64] ;  /* 0x0000000606069981 */ /* 0x000ea8000c1e1b00 */
[----:B------:R-:W2:Y:S01]  /*10e0*/  @!P1 LDG.E.64 R10, desc[UR6][R10.64] ;  /* 0x000000060a0a9981 */ /* 0x000ea2000c1e1b00 */
[----:B----4-:R-:W-:-:S08]  /*10f0*/  @P0 DFMA R12, R12, R14, R8 ;  /* 0x0000000e0c0c022b */ /* 0x010fd00000000008 */
[----:B-----5:R-:W-:-:S08]  /*1100*/  @P0 DFMA R8, R18, R20, R12 ;  /* 0x000000141208022b */ /* 0x020fd0000000000c */
[----:B--2---:R-:W-:-:S11]  /*1110*/  @!P1 DFMA R8, R6, R10, R8 ;  /* 0x0000000a0608922b */ /* 0x004fd60000000008 */
.L_x_8:
[----:B------:R-:W0:Y:S01]  /*1120*/  LDC.64 R24, c[0x0][0x390] ;  /* 0x0000e400ff187b82 */ /* 0x000e220000000a00 */
[----:B------:R-:W-:-:S04]  /*1130*/  IMAD R7, R3, R5, R3 ;  /* 0x0000000503077224 */ /* 0x000fc800078e0203 */
[----:B0-----:R-:W-:-:S03]  /*1140*/  IMAD.WIDE.U32 R24, R7, 0x8, R24 ;  /* 0x0000000807187825 */ /* 0x001fc600078e0018 */
[----:B------:R-:W0:Y:S03]  /*1150*/  LDC.64 R6, c[0x0][0x380] ;  /* 0x0000e000ff067b82 */ /* 0x000e260000000a00 */
[----:B------:R-:W2:Y:S01]  /*1160*/  LDG.E.64 R24, desc[UR6][R24.64] ;  /* 0x0000000618187981 */ /* 0x000ea2000c1e1b00 */
[----:B------:R-:W-:-:S04]  /*1170*/  IMAD R5, R0, R5, R3 ;  /* 0x0000000500057224 */ /* 0x000fc800078e0203 */
[----:B0-----:R-:W-:-:S06]  /*1180*/  IMAD.WIDE R6, R5, 0x8, R6 ;  /* 0x0000000805067825 */ /* 0x001fcc00078e0206 */
[----:B------:R-:W3:Y:S01]  /*1190*/  LDG.E.64 R6, desc[UR6][R6.64] ;  /* 0x0000000606067981 */ /* 0x000ee2000c1e1b00 */
[----:B------:R-:W-:Y:S01]  /*11a0*/  MOV R10, 0x1 ;  /* 0x00000001000a7802 */ /* 0x000fe20000000f00 */
[----:B------:R-:W-:Y:S01]  /*11b0*/  BSSY.RECONVERGENT B1, `(.L_x_12) ;  /* 0x0000011000017945 */ /* 0x000fe20003800200 */
[----:B--2---:R-:W0:Y:S04]  /*11c0*/  MUFU.RCP64H R11, R25 ;  /* 0x00000019000b7308 */ /* 0x004e280000001800 */
[----:B0-----:R-:W-:-:S08]  /*11d0*/  DFMA R12, -R24, R10, 1 ;  /* 0x3ff00000180c742b */ /* 0x001fd0000000010a */
[----:B------:R-:W-:-:S08]  /*11e0*/  DFMA R12, R12, R12, R12 ;  /* 0x0000000c0c0c722b */ /* 0x000fd0000000000c */
[----:B------:R-:W-:Y:S02]  /*11f0*/  DFMA R12, R10, R12, R10 ;  /* 0x0000000c0a0c722b */ /* 0x000fe4000000000a */
[----:B---3--:R-:W-:-:S06]  /*1200*/  DADD R10, R6, -R8 ;  /* 0x00000000060a7229 */ /* 0x008fcc0000000808 */
[----:B------:R-:W-:-:S04]  /*1210*/  DFMA R14, -R24, R12, 1 ;  /* 0x3ff00000180e742b */ /* 0x000fc8000000010c */
[----:B------:R-:W-:-:S04]  /*1220*/  FSETP.GEU.AND P1, PT, |R11|, 6.5827683646048100446e-37, PT ;  /* 0x036000000b00780b */ /* 0x000fc80003f2e200 */
[----:B------:R-:W-:-:S08]  /*1230*/  DFMA R14, R12, R14, R12 ;  /* 0x0000000e0c0e722b */ /* 0x000fd0000000000c */
[----:B------:R-:W-:-:S08]  /*1240*/  DMUL R8, R10, R14 ;  /* 0x0000000e0a087228 */ /* 0x000fd00000000000 */
[----:B------:R-:W-:-:S08]  /*1250*/  DFMA R12, -R24, R8, R10 ;  /* 0x00000008180c722b */ /* 0x000fd0000000010a */
[----:B------:R-:W-:-:S10]  /*1260*/  DFMA R6, R14, R12, R8 ;  /* 0x0000000c0e06722b */ /* 0x000fd40000000008 */
[----:B------:R-:W-:-:S05]  /*1270*/  FFMA R8, RZ, R25, R7 ;  /* 0x00000019ff087223 */ /* 0x000fca0000000007 */
[----:B------:R-:W-:-:S13]  /*1280*/  FSETP.GT.AND P0, PT, |R8|, 1.469367938527859385e-39, PT ;  /* 0x001000000800780b */ /* 0x000fda0003f04200 */
[----:B------:R-:W-:Y:S05]  /*1290*/  @P0 BRA P1, `(.L_x_13) ;  /* 0x0000000000080947 */ /* 0x000fea0000800000 */
[----:B------:R-:W-:-:S07]  /*12a0*/  MOV R22, 0x12c0 ;  /* 0x000012c000167802 */ /* 0x000fce0000000f00 */
[----:B------:R-:W-:Y:S05]  /*12b0*/  CALL.REL.NOINC `($__internal_0_$__cuda_sm20_div_rn_f64_full) ;  /* 0x0000000000347944 */ /* 0x000fea0003c00000 */
.L_x_13:
[----:B------:R-:W-:Y:S05]  /*12c0*/  BSYNC.RECONVERGENT B1 ;  /* 0x0000000000017941 */ /* 0x000fea0003800200 */
.L_x_12:
[----:B------:R-:W0:Y:S02]  /*12d0*/  LDC.64 R8, c[0x0][0x388] ;  /* 0x0000e200ff087b82 */ /* 0x000e240000000a00 */
[----:B0-----:R-:W-:-:S05]  /*12e0*/  IMAD.WIDE R8, R5, 0x8, R8 ;  /* 0x0000000805087825 */ /* 0x001fca00078e0208 */
[----:B------:R2:W-:Y:S02]  /*12f0*/  STG.E.64 desc[UR6][R8.64], R6 ;  /* 0x0000000608007986 */ /* 0x0005e4000c101b06 */
.L_x_7:
[----:B------:R-:W-:Y:S05]  /*1300*/  BSYNC.RECONVERGENT B0 ;  /* 0x0000000000007941 */ /* 0x000fea0003800200 */
.L_x_6:
[----:B------:R-:W3:Y:S01]  /*1310*/  LDCU UR4, c[0x0][0x398] ;  /* 0x00007300ff0477ac */ /* 0x000ee20008000800 */
[----:B------:R-:W-:Y:S01]  /*1320*/  VIADD R3, R3, 0x1 ;  /* 0x0000000103037836 */ /* 0x000fe20000000000 */
[----:B------:R-:W-:Y:S01]  /*1330*/  IADD3 R2, PT, PT, R2, 0x1, RZ ;  /* 0x0000000102027810 */ /* 0x000fe20007ffe0ff */
[----:B------:R-:W-:Y:S01]  /*1340*/  VIADD R4, R4, 0x1 ;  /* 0x0000000104047836 */ /* 0x000fe20000000000 */
[----:B------:R-:W-:Y:S02]  /*1350*/  BAR.SYNC.DEFER_BLOCKING 0x0 ;  /* 0x0000000000007b1d */ /* 0x000fe40000010000 */
[----:B---3--:R-:W-:-:S13]  /*1360*/  ISETP.NE.AND P0, PT, R3, UR4, PT ;  /* 0x0000000403007c0c */ /* 0x008fda000bf05270 */
[----:B------:R-:W-:Y:S05]  /*1370*/  @P0 BRA `(.L_x_14) ;  /* 0xffffffec00500947 */ /* 0x000fea000383ffff */
[----:B------:R-:W-:Y:S05]  /*1380*/  EXIT ;  /* 0x000000000000794d */ /* 0x000fea0003800000 */
        .weak           $__internal_0_$__cuda_sm20_div_rn_f64_full
        .type           $__internal_0_$__cuda_sm20_div_rn_f64_full,@function
        .size           $__internal_0_$__cuda_sm20_div_rn_f64_full,(.L_x_21 - $__internal_0_$__cuda_sm20_div_rn_f64_full)
$__internal_0_$__cuda_sm20_div_rn_f64_full:
[C---:B------:R-:W-:Y:S01]  /*1390*/  FSETP.GEU.AND P0, PT, |R25|.reuse, 1.469367938527859385e-39, PT ;  /* 0x001000001900780b */ /* 0x040fe20003f0e200 */
[----:B------:R-:W-:Y:S01]  /*13a0*/  IMAD.MOV.U32 R8, RZ, RZ, R24 ;  /* 0x000000ffff087224 */ /* 0x000fe200078e0018 */
[----:B------:R-:W-:Y:S01]  /*13b0*/  LOP3.LUT R6, R25, 0x800fffff, RZ, 0xc0, !PT ;  /* 0x800fffff19067812 */ /* 0x000fe200078ec0ff */
[----:B------:R-:W-:Y:S01]  /*13c0*/  IMAD.MOV.U32 R9, RZ, RZ, R25 ;  /* 0x000000ffff097224 */ /* 0x000fe200078e0019 */
[C---:B------:R-:W-:Y:S01]  /*13d0*/  FSETP.GEU.AND P2, PT, |R11|.reuse, 1.469367938527859385e-39, PT ;  /* 0x001000000b00780b */ /* 0x040fe20003f4e200 */
[----:B------:R-:W-:Y:S01]  /*13e0*/  IMAD.MOV.U32 R14, RZ, RZ, 0x1 ;  /* 0x00000001ff0e7424 */ /* 0x000fe200078e00ff */
[----:B------:R-:W-:Y:S01]  /*13f0*/  LOP3.LUT R7, R6, 0x3ff00000, RZ, 0xfc, !PT ;  /* 0x3ff0000006077812 */ /* 0x000fe200078efcff */
[----:B------:R-:W-:Y:S01]  /*1400*/  IMAD.MOV.U32 R20, RZ, RZ, 0x1ca00000 ;  /* 0x1ca00000ff147424 */ /* 0x000fe200078e00ff */
[----:B------:R-:W-:Y:S01]  /*1410*/  MOV R6, R24 ;  /* 0x0000001800067202 */ /* 0x000fe20000000f00 */
[----:B------:R-:W-:Y:S01]  /*1420*/  BSSY.RECONVERGENT B2, `(.L_x_15) ;  /* 0x0000050000027945 */ /* 0x000fe20003800200 */
[----:B------:R-:W-:-:S02]  /*1430*/  LOP3.LUT R21, R11, 0x7ff00000, RZ, 0xc0, !PT ;  /* 0x7ff000000b157812 */ /* 0x000fc400078ec0ff */
[----:B------:R-:W-:Y:S01]  /*1440*/  LOP3.LUT R24, R25, 0x7ff00000, RZ, 0xc0, !PT ;  /* 0x7ff0000019187812 */ /* 0x000fe200078ec0ff */
[----:B------:R-:W-:Y:S02]  /*1450*/  @!P0 DMUL R6, R8, 8.98846567431157953865e+307 ;  /* 0x7fe0000008068828 */ /* 0x000fe40000000000 */
[----:B------:R-:W-:Y:S01]  /*1460*/  IMAD.MOV.U32 R23, RZ, RZ, R21 ;  /* 0x000000ffff177224 */ /* 0x000fe200078e0015 */
[----:B------:R-:W-:Y:S02]  /*1470*/  ISETP.GE.U32.AND P1, PT, R21, R24, PT ;  /* 0x000000181500720c */ /* 0x000fe40003f26070 */
[----:B------:R-:W-:Y:S01]  /*1480*/  @!P2 LOP3.LUT R16, R9, 0x7ff00000, RZ, 0xc0, !PT ;  /* 0x7ff000000910a812 */ /* 0x000fe200078ec0ff */
[----:B------:R-:W0:Y:S03]  /*1490*/  MUFU.RCP64H R15, R7 ;  /* 0x00000007000f7308 */ /* 0x000e260000001800 */
[----:B------:R-:W-:-:S02]  /*14a0*/  @!P2 ISETP.GE.U32.AND P3, PT, R21, R16, PT ;  /* 0x000000101500a20c */ /* 0x000fc40003f66070 */
[----:B------:R-:W-:Y:S02]  /*14b0*/  @!P0 LOP3.LUT R24, R7, 0x7ff00000, RZ, 0xc0, !PT ;  /* 0x7ff0000007188812 */ /* 0x000fe400078ec0ff */
[----:B------:R-:W-:-:S04]  /*14c0*/  @!P2 SEL R17, R20, 0x63400000, !P3 ;  /* 0x634000001411a807 */ /* 0x000fc80005800000 */
[----:B------:R-:W-:-:S04]  /*14d0*/  @!P2 LOP3.LUT R18, R17, 0x80000000, R11, 0xf8, !PT ;  /* 0x800000001112a812 */ /* 0x000fc800078ef80b */
[----:B------:R-:W-:Y:S01]  /*14e0*/  @!P2 LOP3.LUT R19, R18, 0x100000, RZ, 0xfc, !PT ;  /* 0x001000001213a812 */ /* 0x000fe200078efcff */
[----:B------:R-:W-:Y:S01]  /*14f0*/  @!P2 IMAD.MOV.U32 R18, RZ, RZ, RZ ;  /* 0x000000ffff12a224 */ /* 0x000fe200078e00ff */
[----:B0-----:R-:W-:-:S08]  /*1500*/  DFMA R12, R14, -R6, 1 ;  /* 0x3ff000000e0c742b */ /* 0x001fd00000000806 */
[----:B------:R-:W-:-:S08]  /*1510*/  DFMA R12, R12, R12, R12 ;  /* 0x0000000c0c0c722b */ /* 0x000fd0000000000c */
[----:B------:R-:W-:Y:S01]  /*1520*/  DFMA R14, R14, R12, R14 ;  /* 0x0000000c0e0e722b */ /* 0x000fe2000000000e */
[----:B------:R-:W-:Y:S02]  /*1530*/  SEL R13, R20, 0x63400000, !P1 ;  /* 0x63400000140d7807 */ /* 0x000fe40004800000 */
[----:B------:R-:W-:Y:S02]  /*1540*/  MOV R12, R10 ;  /* 0x0000000a000c7202 */ /* 0x000fe40000000f00 */
[----:B------:R-:W-:-:S03]  /*1550*/  LOP3.LUT R13, R13, 0x800fffff, R11, 0xf8, !PT ;  /* 0x800fffff0d0d7812 */ /* 0x000fc600078ef80b */
[----:B------:R-:W-:-:S03]  /*1560*/  DFMA R16, R14, -R6, 1 ;  /* 0x3ff000000e10742b */ /* 0x000fc60000000806 */
[----:B------:R-:W-:-:S05]  /*1570*/  @!P2 DFMA R12, R12, 2, -R18 ;  /* 0x400000000c0ca82b */ /* 0x000fca0000000812 */
[----:B------:R-:W-:-:S05]  /*1580*/  DFMA R16, R14, R16, R14 ;  /* 0x000000100e10722b */ /* 0x000fca000000000e */
[----:B------:R-:W-:-:S03]  /*1590*/  @!P2 LOP3.LUT R23, R13, 0x7ff00000, RZ, 0xc0, !PT ;  /* 0x7ff000000d17a812 */ /* 0x000fc600078ec0ff */
[----:B------:R-:W-:Y:S01]  /*15a0*/  DMUL R14, R16, R12 ;  /* 0x0000000c100e7228 */ /* 0x000fe20000000000 */
[----:B------:R-:W-:-:S04]  /*15b0*/  IADD3 R25, PT, PT, R23, -0x1, RZ ;  /* 0xffffffff17197810 */ /* 0x000fc80007ffe0ff */
[----:B------:R-:W-:Y:S01]  /*15c0*/  ISETP.GT.U32.AND P0, PT, R25, 0x7feffffe, PT ;  /* 0x7feffffe1900780c */ /* 0x000fe20003f04070 */
[----:B------:R-:W-:Y:S02]  /*15d0*/  VIADD R25, R24, 0xffffffff ;  /* 0xffffffff18197836 */ /* 0x000fe40000000000 */
[----:B------:R-:W-:-:S03]  /*15e0*/  DFMA R18, R14, -R6, R12 ;  /* 0x800000060e12722b */ /* 0x000fc6000000000c */
[----:B------:R-:W-:-:S05]  /*15f0*/  ISETP.GT.U32.OR P0, PT, R25, 0x7feffffe, P0 ;  /* 0x7feffffe1900780c */ /* 0x000fca0000704470 */
[----:B------:R-:W-:-:S08]  /*1600*/  DFMA R18, R16, R18, R14 ;  /* 0x000000121012722b */ /* 0x000fd0000000000e */
[----:B------:R-:W-:Y:S05]  /*1610*/  @P0 BRA `(.L_x_16) ;  /* 0x00000000006c0947 */ /* 0x000fea0003800000 */
[----:B------:R-:W-:-:S04]  /*1620*/  LOP3.LUT R14, R9, 0x7ff00000, RZ, 0xc0, !PT ;  /* 0x7ff00000090e7812 */ /* 0x000fc800078ec0ff */
[CC--:B------:R-:W-:Y:S02]  /*1630*/  VIADDMNMX R10, R21.reuse, -R14.reuse, 0xb9600000, !PT ;  /* 0xb9600000150a7446 */ /* 0x0c0fe4000780090e */
[----:B------:R-:W-:Y:S02]  /*1640*/  ISETP.GE.U32.AND P0, PT, R21, R14, PT ;  /* 0x0000000e1500720c */ /* 0x000fe40003f06070 */
[----:B------:R-:W-:Y:S02]  /*1650*/  VIMNMX R10, PT, PT, R10, 0x46a00000, PT ;  /* 0x46a000000a0a7848 */ /* 0x000fe40003fe0100 */
[----:B------:R-:W-:-:S05]  /*1660*/  SEL R11, R20, 0x63400000, !P0 ;  /* 0x63400000140b7807 */ /* 0x000fca0004000000 */
[----:B------:R-:W-:Y:S02]  /*1670*/  IMAD.IADD R16, R10, 0x1, -R11 ;  /* 0x000000010a107824 */ /* 0x000fe400078e0a0b */
[----:B------:R-:W-:-:S03]  /*1680*/  IMAD.MOV.U32 R10, RZ, RZ, RZ ;  /* 0x000000ffff0a7224 */ /* 0x000fc600078e00ff */
[----:B------:R-:W-:-:S06]  /*1690*/  IADD3 R11, PT, PT, R16, 0x7fe00000, RZ ;  /* 0x7fe00000100b7810 */ /* 0x000fcc0007ffe0ff */
[----:B------:R-:W-:-:S10]  /*16a0*/  DMUL R14, R18, R10 ;  /* 0x0000000a120e7228 */ /* 0x000fd40000000000 */
[----:B------:R-:W-:-:S13]  /*16b0*/  FSETP.GTU.AND P0, PT, |R15|, 1.469367938527859385e-39, PT ;  /* 0x001000000f00780b */ /* 0x000fda0003f0c200 */
[----:B------:R-:W-:Y:S05]  /*16c0*/  @P0 BRA `(.L_x_17) ;  /* 0x0000000000940947 */ /* 0x000fea0003800000 */
[----:B------:R-:W-:Y:S01]  /*16d0*/  DFMA R6, R18, -R6, R12 ;  /* 0x800000061206722b */ /* 0x000fe2000000000c */
[----:B------:R-:W-:-:S09]  /*16e0*/  IMAD.MOV.U32 R10, RZ, RZ, RZ ;  /* 0x000000ffff0a7224 */ /* 0x000fd200078e00ff */
[C---:B------:R-:W-:Y:S02]  /*16f0*/  FSETP.NEU.AND P0, PT, R7.reuse, RZ, PT ;  /* 0x000000ff0700720b */ /* 0x040fe40003f0d000 */
[----:B------:R-:W-:-:S04]  /*1700*/  LOP3.LUT R9, R7, 0x80000000, R9, 0x48, !PT ;  /* 0x8000000007097812 */ /* 0x000fc800078e4809 */
[----:B------:R-:W-:-:S07]  /*1710*/  LOP3.LUT R11, R9, R11, RZ, 0xfc, !PT ;  /* 0x0000000b090b7212 */ /* 0x000fce00078efcff */
[----:B------:R-:W-:Y:S05]  /*1720*/  @!P0 BRA `(.L_x_17) ;  /* 0x00000000007c8947 */ /* 0x000fea0003800000 */
[----:B------:R-:W-:Y:S01]  /*1730*/  IADD3 R7, PT, PT, -R16, RZ, RZ ;  /* 0x000000ff10077210 */ /* 0x000fe20007ffe1ff */
[----:B------:R-:W-:Y:S01]  /*1740*/  IMAD.MOV.U32 R6, RZ, RZ, RZ ;  /* 0x000000ffff067224 */ /* 0x000fe200078e00ff */
[----:B------:R-:W-:-:S05]  /*1750*/  DMUL.RP R10, R18, R10 ;  /* 0x0000000a120a7228 */ /* 0x000fca0000008000 */
[----:B------:R-:W-:-:S05]  /*1760*/  DFMA R6, R14, -R6, R18 ;  /* 0x800000060e06722b */ /* 0x000fca0000000012 */
[----:B------:R-:W-:Y:S02]  /*1770*/  LOP3.LUT R9, R11, R9, RZ, 0x3c, !PT ;  /* 0x000000090b097212 */ /* 0x000fe400078e3cff */
[----:B------:R-:W-:-:S04]  /*1780*/  IADD3 R6, PT, PT, -R16, -0x43300000, RZ ;  /* 0xbcd0000010067810 */ /* 0x000fc80007ffe1ff */
[----:B------:R-:W-:-:S04]  /*1790*/  FSETP.NEU.AND P0, PT, |R7|, R6, PT ;  /* 0x000000060700720b */ /* 0x000fc80003f0d200 */
[----:B------:R-:W-:Y:S02]  /*17a0*/  FSEL R14, R10, R14, !P0 ;  /* 0x0000000e0a0e7208 */ /* 0x000fe40004000000 */
[----:B------:R-:W-:Y:S01]  /*17b0*/  FSEL R15, R9, R15, !P0 ;  /* 0x0000000f090f7208 */ /* 0x000fe20004000000 */
[----:B------:R-:W-:Y:S06]  /*17c0*/  BRA `(.L_x_17) ;  /* 0x0000000000547947 */ /* 0x000fec0003800000 */
.L_x_16:
[----:B------:R-:W-:-:S14]  /*17d0*/  DSETP.NAN.AND P0, PT, R10, R10, PT ;  /* 0x0000000a0a00722a */ /* 0x000fdc0003f08000 */
[----:B------:R-:W-:Y:S05]  /*17e0*/  @P0 BRA `(.L_x_18) ;  /* 0x0000000000440947 */ /* 0x000fea0003800000 */
[----:B------:R-:W-:-:S14]  /*17f0*/  DSETP.NAN.AND P0, PT, R8, R8, PT ;  /* 0x000000080800722a */ /* 0x000fdc0003f08000 */
[----:B------:R-:W-:Y:S05]  /*1800*/  @P0 BRA `(.L_x_19) ;  /* 0x0000000000300947 */ /* 0x000fea0003800000 */
[----:B------:R-:W-:Y:S01]  /*1810*/  ISETP.NE.AND P0, PT, R23, R24, PT ;  /* 0x000000181700720c */ /* 0x000fe20003f05270 */
[----:B------:R-:W-:Y:S01]  /*1820*/  IMAD.MOV.U32 R14, RZ, RZ, 0x0 ;  /* 0x00000000ff0e7424 */ /* 0x000fe200078e00ff */
[----:B------:R-:W-:-:S11]  /*1830*/  MOV R15, 0xfff80000 ;  /* 0xfff80000000f7802 */ /* 0x000fd60000000f00 */
[----:B------:R-:W-:Y:S05]  /*1840*/  @!P0 BRA `(.L_x_17) ;  /* 0x0000000000348947 */ /* 0x000fea0003800000 */
[----:B------:R-:W-:Y:S02]  /*1850*/  ISETP.NE.AND P0, PT, R23, 0x7ff00000, PT ;  /* 0x7ff000001700780c */ /* 0x000fe40003f05270 */
[----:B------:R-:W-:Y:S02]  /*1860*/  LOP3.LUT R15, R11, 0x80000000, R9, 0x48, !PT ;  /* 0x800000000b0f7812 */ /* 0x000fe400078e4809 */
[----:B------:R-:W-:-:S13]  /*1870*/  ISETP.EQ.OR P0, PT, R24, RZ, !P0 ;  /* 0x000000ff1800720c */ /* 0x000fda0004702670 */
[----:B------:R-:W-:Y:S01]  /*1880*/  @P0 LOP3.LUT R6, R15, 0x7ff00000, RZ, 0xfc, !PT ;  /* 0x7ff000000f060812 */ /* 0x000fe200078efcff */
[----:B------:R-:W-:Y:S01]  /*1890*/  @!P0 IMAD.MOV.U32 R14, RZ, RZ, RZ ;  /* 0x000000ffff0e8224 */ /* 0x000fe200078e00ff */
[----:B------:R-:W-:-:S03]  /*18a0*/  @P0 MOV R14, RZ ;  /* 0x000000ff000e0202 */ /* 0x000fc60000000f00 */
[----:B------:R-:W-:Y:S01]  /*18b0*/  @P0 IMAD.MOV.U32 R15, RZ, RZ, R6 ;  /* 0x000000ffff0f0224 */ /* 0x000fe200078e0006 */
[----:B------:R-:W-:Y:S06]  /*18c0*/  BRA `(.L_x_17) ;  /* 0x0000000000147947 */ /* 0x000fec0003800000 */
.L_x_19:
[----:B------:R-:W-:Y:S02]  /*18d0*/  LOP3.LUT R15, R9, 0x80000, RZ, 0xfc, !PT ;  /* 0x00080000090f7812 */ /* 0x000fe400078efcff */
[----:B------:R-:W-:Y:S01]  /*18e0*/  MOV R14, R8 ;  /* 0x00000008000e7202 */ /* 0x000fe20000000f00 */
[----:B------:R-:W-:Y:S06]  /*18f0*/  BRA `(.L_x_17) ;  /* 0x0000000000087947 */ /* 0x000fec0003800000 */
.L_x_18:
[----:B------:R-:W-:Y:S01]  /*1900*/  LOP3.LUT R15, R11, 0x80000, RZ, 0xfc, !PT ;  /* 0x000800000b0f7812 */ /* 0x000fe200078efcff */
[----:B------:R-:W-:-:S07]  /*1910*/  IMAD.MOV.U32 R14, RZ, RZ, R10 ;  /* 0x000000ffff0e7224 */ /* 0x000fce00078e000a */
.L_x_17:
[----:B------:R-:W-:Y:S05]  /*1920*/  BSYNC.RECONVERGENT B2 ;  /* 0x0000000000027941 */ /* 0x000fea0003800200 */
.L_x_15:
[----:B------:R-:W-:Y:S01]  /*1930*/  HFMA2 R23, -RZ, RZ, 0, 0 ;  /* 0x00000000ff177431 */ /* 0x000fe200000001ff */
[----:B------:R-:W-:Y:S01]  /*1940*/  MOV R6, R14 ;  /* 0x0000000e00067202 */ /* 0x000fe20000000f00 */
[----:B------:R-:W-:Y:S02]  /*1950*/  IMAD.MOV.U32 R7, RZ, RZ, R15 ;  /* 0x000000ffff077224 */ /* 0x000fe400078e000f */
[----:B------:R-:W-:Y:S05]  /*1960*/  RET.REL.NODEC R22 `(_Z9lu_decompPdS_S_i) ;  /* 0xffffffe416a47950 */ /* 0x000fea0003c3ffff */
.L_x_20:
[----:B------:R-:W-:-:S00]  /*1970*/  BRA `(.L_x_20) ;  /* 0xfffffffc00fc7947 */ /* 0x000fc0000383ffff */
[----:B------:R-:W-:-:S00]  /*1980*/  NOP ;  /* 0x0000000000007918 */ /* 0x000fc00000000000 */
[----:B------:R-:W-:-:S00]  /*1990*/  NOP ;  /* 0x0000000000007918 */ /* 0x000fc00000000000 */
[----:B------:R-:W-:-:S00]  /*19a0*/  NOP ;  /* 0x0000000000007918 */ /* 0x000fc00000000000 */
[----:B------:R-:W-:-:S00]  /*19b0*/  NOP ;  /* 0x0000000000007918 */ /* 0x000fc00000000000 */
[----:B------:R-:W-:-:S00]  /*19c0*/  NOP ;  /* 0x0000000000007918 */ /* 0x000fc00000000000 */
[----:B------:R-:W-:-:S00]  /*19d0*/  NOP ;  /* 0x0000000000007918 */ /* 0x000fc00000000000 */
[----:B------:R-:W-:-:S00]  /*19e0*/  NOP ;  /* 0x0000000000007918 */ /* 0x000fc00000000000 */
[----:B------:R-:W-:-:S00]  /*19f0*/  NOP ;  /* 0x0000000000007918 */ /* 0x000fc00000000000 */
.L_x_21:


//--------------------- .nv.shared.reserved.0     --------------------------
	.section	.nv.shared.reserved.0,"aw",@nobits
	.weak		__nv_reservedSMEM_offset_0_alias
	.size		__nv_reservedSMEM_offset_0_alias, 0, 64
	.other		__nv_reservedSMEM_offset_0_alias,@"STO_CUDA_RESERVED_SHARED STV_DEFAULT"
__nv_reservedSMEM_offset_0_alias:
	.zero		0
	.zero		64


//--------------------- .nv.constant0._Z9lu_decompPdS_S_i --------------------------
	.section	.nv.constant0._Z9lu_decompPdS_S_i,"a",@progbits
	.sectionflags	@""
	.align	4
.nv.constant0._Z9lu_decompPdS_S_i:
	.zero		924


//--------------------- SYMBOLS --------------------------

	.type		.nv.reservedSmem.offset0,@object
	.size		.nv.reservedSmem.offset0,0x4
